//
// Generated by NVIDIA NVVM Compiler
//
// Compiler Build ID: CL-36424714
// Cuda compilation tools, release 13.0, V13.0.88
// Based on NVVM 20.0.0
//

.version 9.0
.target sm_100
.address_size 64

	// .globl	_Z19movingAverageKernelPfS_ii

.visible .entry _Z19movingAverageKernelPfS_ii(
	.param .u64 .ptr .align 1 _Z19movingAverageKernelPfS_ii_param_0,
	.param .u64 .ptr .align 1 _Z19movingAverageKernelPfS_ii_param_1,
	.param .u32 _Z19movingAverageKernelPfS_ii_param_2,
	.param .u32 _Z19movingAverageKernelPfS_ii_param_3
)
{
	.reg .pred 	%p<98>;
	.reg .b32 	%r<196>;
	.reg .b32 	%f<147>;
	.reg .b64 	%rd<65>;

	ld.param.u64 	%rd3, [_Z19movingAverageKernelPfS_ii_param_0];
	ld.param.u64 	%rd2, [_Z19movingAverageKernelPfS_ii_param_1];
	ld.param.u32 	%r120, [_Z19movingAverageKernelPfS_ii_param_2];
	ld.param.u32 	%r121, [_Z19movingAverageKernelPfS_ii_param_3];
	cvta.to.global.u64 	%rd1, %rd3;
	mov.u32 	%r122, %ctaid.x;
	mov.u32 	%r123, %ntid.x;
	mul.lo.s32 	%r1, %r122, %r123;
	mov.u32 	%r2, %tid.x;
	add.s32 	%r3, %r1, %r2;
	setp.ge.s32 	%p1, %r3, %r120;
	@%p1 bra 	$L__BB0_75;
	shr.u32 	%r124, %r121, 31;
	add.s32 	%r125, %r121, %r124;
	shr.s32 	%r6, %r125, 1;
	neg.s32 	%r4, %r6;
	sub.s32 	%r182, %r3, %r6;
	add.s32 	%r126, %r6, %r3;
	setp.gt.s32 	%p2, %r182, %r126;
	mov.f32 	%f127, 0f00000000;
	mov.f32 	%f146, %f127;
	@%p2 bra 	$L__BB0_74;
	sub.s32 	%r129, %r6, %r4;
	add.s32 	%r7, %r129, 1;
	and.b32  	%r8, %r7, 15;
	setp.lt.u32 	%p3, %r129, 15;
	mov.f32 	%f127, 0f00000000;
	mov.b32 	%r154, 0;
	@%p3 bra 	$L__BB0_38;
	add.s32 	%r131, %r2, %r4;
	add.s32 	%r132, %r131, %r1;
	add.s32 	%r152, %r132, 7;
	and.b32  	%r133, %r7, -16;
	neg.s32 	%r151, %r133;
	mov.f32 	%f127, 0f00000000;
	mov.b32 	%r154, 0;
$L__BB0_4:
	.pragma "nounroll";
	add.s32 	%r14, %r152, -7;
	setp.lt.s32 	%p4, %r14, 0;
	setp.ge.s32 	%p5, %r14, %r120;
	or.pred  	%p6, %p4, %p5;
	@%p6 bra 	$L__BB0_6;
	mul.wide.u32 	%rd4, %r14, 4;
	add.s64 	%rd5, %rd1, %rd4;
	ld.global.f32 	%f75, [%rd5];
	add.f32 	%f127, %f127, %f75;
	add.s32 	%r154, %r154, 1;
$L__BB0_6:
	add.s32 	%r17, %r14, 1;
	setp.lt.s32 	%p7, %r17, 0;
	setp.ge.s32 	%p8, %r17, %r120;
	or.pred  	%p9, %p7, %p8;
	@%p9 bra 	$L__BB0_8;
	add.s32 	%r134, %r152, -6;
	mul.wide.u32 	%rd6, %r134, 4;
	add.s64 	%rd7, %rd1, %rd6;
	ld.global.f32 	%f76, [%rd7];
	add.f32 	%f127, %f127, %f76;
	add.s32 	%r154, %r154, 1;
$L__BB0_8:
	add.s32 	%r20, %r17, 1;
	setp.lt.s32 	%p10, %r20, 0;
	setp.ge.s32 	%p11, %r20, %r120;
	or.pred  	%p12, %p10, %p11;
	@%p12 bra 	$L__BB0_10;
	add.s32 	%r135, %r152, -5;
	mul.wide.u32 	%rd8, %r135, 4;
	add.s64 	%rd9, %rd1, %rd8;
	ld.global.f32 	%f77, [%rd9];
	add.f32 	%f127, %f127, %f77;
	add.s32 	%r154, %r154, 1;
$L__BB0_10:
	add.s32 	%r23, %r20, 1;
	setp.lt.s32 	%p13, %r23, 0;
	setp.ge.s32 	%p14, %r23, %r120;
	or.pred  	%p15, %p13, %p14;
	@%p15 bra 	$L__BB0_12;
	add.s32 	%r136, %r152, -4;
	mul.wide.u32 	%rd10, %r136, 4;
	add.s64 	%rd11, %rd1, %rd10;
	ld.global.f32 	%f78, [%rd11];
	add.f32 	%f127, %f127, %f78;
	add.s32 	%r154, %r154, 1;
$L__BB0_12:
	add.s32 	%r26, %r23, 1;
	setp.lt.s32 	%p16, %r26, 0;
	setp.ge.s32 	%p17, %r26, %r120;
	or.pred  	%p18, %p16, %p17;
	@%p18 bra 	$L__BB0_14;
	add.s32 	%r137, %r152, -3;
	mul.wide.u32 	%rd12, %r137, 4;
	add.s64 	%rd13, %rd1, %rd12;
	ld.global.f32 	%f79, [%rd13];
	add.f32 	%f127, %f127, %f79;
	add.s32 	%r154, %r154, 1;
$L__BB0_14:
	add.s32 	%r29, %r26, 1;
	setp.lt.s32 	%p19, %r29, 0;
	setp.ge.s32 	%p20, %r29, %r120;
	or.pred  	%p21, %p19, %p20;
	@%p21 bra 	$L__BB0_16;
	add.s32 	%r138, %r152, -2;
	mul.wide.u32 	%rd14, %r138, 4;
	add.s64 	%rd15, %rd1, %rd14;
	ld.global.f32 	%f80, [%rd15];
	add.f32 	%f127, %f127, %f80;
	add.s32 	%r154, %r154, 1;
$L__BB0_16:
	add.s32 	%r32, %r29, 1;
	setp.lt.s32 	%p22, %r32, 0;
	setp.ge.s32 	%p23, %r32, %r120;
	or.pred  	%p24, %p22, %p23;
	@%p24 bra 	$L__BB0_18;
	add.s32 	%r139, %r152, -1;
	mul.wide.u32 	%rd16, %r139, 4;
	add.s64 	%rd17, %rd1, %rd16;
	ld.global.f32 	%f81, [%rd17];
	add.f32 	%f127, %f127, %f81;
	add.s32 	%r154, %r154, 1;
$L__BB0_18:
	add.s32 	%r35, %r32, 1;
	setp.lt.s32 	%p25, %r35, 0;
	setp.ge.s32 	%p26, %r35, %r120;
	or.pred  	%p27, %p25, %p26;
	@%p27 bra 	$L__BB0_20;
	mul.wide.u32 	%rd18, %r152, 4;
	add.s64 	%rd19, %rd1, %rd18;
	ld.global.f32 	%f82, [%rd19];
	add.f32 	%f127, %f127, %f82;
	add.s32 	%r154, %r154, 1;
$L__BB0_20:
	add.s32 	%r38, %r35, 1;
	setp.lt.s32 	%p28, %r38, 0;
	setp.ge.s32 	%p29, %r38, %r120;
	or.pred  	%p30, %p28, %p29;
	@%p30 bra 	$L__BB0_22;
	add.s32 	%r140, %r152, 1;
	mul.wide.u32 	%rd20, %r140, 4;
	add.s64 	%rd21, %rd1, %rd20;
	ld.global.f32 	%f83, [%rd21];
	add.f32 	%f127, %f127, %f83;
	add.s32 	%r154, %r154, 1;
$L__BB0_22:
	add.s32 	%r41, %r38, 1;
	setp.lt.s32 	%p31, %r41, 0;
	setp.ge.s32 	%p32, %r41, %r120;
	or.pred  	%p33, %p31, %p32;
	@%p33 bra 	$L__BB0_24;
	add.s32 	%r141, %r152, 2;
	mul.wide.u32 	%rd22, %r141, 4;
	add.s64 	%rd23, %rd1, %rd22;
	ld.global.f32 	%f84, [%rd23];
	add.f32 	%f127, %f127, %f84;
	add.s32 	%r154, %r154, 1;
$L__BB0_24:
	add.s32 	%r44, %r41, 1;
	setp.lt.s32 	%p34, %r44, 0;
	setp.ge.s32 	%p35, %r44, %r120;
	or.pred  	%p36, %p34, %p35;
	@%p36 bra 	$L__BB0_26;
	add.s32 	%r142, %r152, 3;
	mul.wide.u32 	%rd24, %r142, 4;
	add.s64 	%rd25, %rd1, %rd24;
	ld.global.f32 	%f85, [%rd25];
	add.f32 	%f127, %f127, %f85;
	add.s32 	%r154, %r154, 1;
$L__BB0_26:
	add.s32 	%r47, %r44, 1;
	setp.lt.s32 	%p37, %r47, 0;
	setp.ge.s32 	%p38, %r47, %r120;
	or.pred  	%p39, %p37, %p38;
	@%p39 bra 	$L__BB0_28;
	add.s32 	%r143, %r152, 4;
	mul.wide.u32 	%rd26, %r143, 4;
	add.s64 	%rd27, %rd1, %rd26;
	ld.global.f32 	%f86, [%rd27];
	add.f32 	%f127, %f127, %f86;
	add.s32 	%r154, %r154, 1;
$L__BB0_28:
	add.s32 	%r50, %r47, 1;
	setp.lt.s32 	%p40, %r50, 0;
	setp.ge.s32 	%p41, %r50, %r120;
	or.pred  	%p42, %p40, %p41;
	@%p42 bra 	$L__BB0_30;
	add.s32 	%r144, %r152, 5;
	mul.wide.u32 	%rd28, %r144, 4;
	add.s64 	%rd29, %rd1, %rd28;
	ld.global.f32 	%f87, [%rd29];
	add.f32 	%f127, %f127, %f87;
	add.s32 	%r154, %r154, 1;
$L__BB0_30:
	add.s32 	%r53, %r50, 1;
	setp.lt.s32 	%p43, %r53, 0;
	setp.ge.s32 	%p44, %r53, %r120;
	or.pred  	%p45, %p43, %p44;
	@%p45 bra 	$L__BB0_32;
	add.s32 	%r145, %r152, 6;
	mul.wide.u32 	%rd30, %r145, 4;
	add.s64 	%rd31, %rd1, %rd30;
	ld.global.f32 	%f88, [%rd31];
	add.f32 	%f127, %f127, %f88;
	add.s32 	%r154, %r154, 1;
$L__BB0_32:
	add.s32 	%r56, %r53, 1;
	setp.lt.s32 	%p46, %r56, 0;
	setp.ge.s32 	%p47, %r56, %r120;
	or.pred  	%p48, %p46, %p47;
	@%p48 bra 	$L__BB0_34;
	add.s32 	%r146, %r152, 7;
	mul.wide.u32 	%rd32, %r146, 4;
	add.s64 	%rd33, %rd1, %rd32;
	ld.global.f32 	%f89, [%rd33];
	add.f32 	%f127, %f127, %f89;
	add.s32 	%r154, %r154, 1;
$L__BB0_34:
	add.s32 	%r147, %r56, 1;
	setp.lt.s32 	%p49, %r147, 0;
	setp.ge.s32 	%p50, %r147, %r120;
	or.pred  	%p51, %p49, %p50;
	@%p51 bra 	$L__BB0_36;
	add.s32 	%r148, %r152, 8;
	mul.wide.u32 	%rd34, %r148, 4;
	add.s64 	%rd35, %rd1, %rd34;
	ld.global.f32 	%f90, [%rd35];
	add.f32 	%f127, %f127, %f90;
	add.s32 	%r154, %r154, 1;
$L__BB0_36:
	add.s32 	%r152, %r152, 16;
	add.s32 	%r151, %r151, 16;
	setp.ne.s32 	%p52, %r151, 0;
	@%p52 bra 	$L__BB0_4;
	add.s32 	%r182, %r152, -7;
$L__BB0_38:
	setp.eq.s32 	%p53, %r8, 0;
	@%p53 bra 	$L__BB0_73;
	and.b32  	%r67, %r7, 7;
	setp.lt.u32 	%p54, %r8, 8;
	@%p54 bra 	$L__BB0_57;
	setp.lt.s32 	%p55, %r182, 0;
	setp.ge.s32 	%p56, %r182, %r120;
	or.pred  	%p57, %p55, %p56;
	@%p57 bra 	$L__BB0_42;
	mul.wide.u32 	%rd36, %r182, 4;
	add.s64 	%rd37, %rd1, %rd36;
	ld.global.f32 	%f92, [%rd37];
	add.f32 	%f127, %f127, %f92;
	add.s32 	%r154, %r154, 1;
$L__BB0_42:
	add.s32 	%r70, %r182, 1;
	setp.lt.s32 	%p58, %r70, 0;
	setp.ge.s32 	%p59, %r70, %r120;
	or.pred  	%p60, %p58, %p59;
	@%p60 bra 	$L__BB0_44;
	mul.wide.u32 	%rd38, %r70, 4;
	add.s64 	%rd39, %rd1, %rd38;
	ld.global.f32 	%f93, [%rd39];
	add.f32 	%f127, %f127, %f93;
	add.s32 	%r154, %r154, 1;
$L__BB0_44:
	add.s32 	%r73, %r182, 2;
	setp.lt.s32 	%p61, %r73, 0;
	setp.ge.s32 	%p62, %r73, %r120;
	or.pred  	%p63, %p61, %p62;
	@%p63 bra 	$L__BB0_46;
	mul.wide.u32 	%rd40, %r73, 4;
	add.s64 	%rd41, %rd1, %rd40;
	ld.global.f32 	%f94, [%rd41];
	add.f32 	%f127, %f127, %f94;
	add.s32 	%r154, %r154, 1;
$L__BB0_46:
	add.s32 	%r76, %r182, 3;
	setp.lt.s32 	%p64, %r76, 0;
	setp.ge.s32 	%p65, %r76, %r120;
	or.pred  	%p66, %p64, %p65;
	@%p66 bra 	$L__BB0_48;
	mul.wide.u32 	%rd42, %r76, 4;
	add.s64 	%rd43, %rd1, %rd42;
	ld.global.f32 	%f95, [%rd43];
	add.f32 	%f127, %f127, %f95;
	add.s32 	%r154, %r154, 1;
$L__BB0_48:
	add.s32 	%r79, %r182, 4;
	setp.lt.s32 	%p67, %r79, 0;
	setp.ge.s32 	%p68, %r79, %r120;
	or.pred  	%p69, %p67, %p68;
	@%p69 bra 	$L__BB0_50;
	mul.wide.u32 	%rd44, %r79, 4;
	add.s64 	%rd45, %rd1, %rd44;
	ld.global.f32 	%f96, [%rd45];
	add.f32 	%f127, %f127, %f96;
	add.s32 	%r154, %r154, 1;
$L__BB0_50:
	add.s32 	%r82, %r182, 5;
	setp.lt.s32 	%p70, %r82, 0;
	setp.ge.s32 	%p71, %r82, %r120;
	or.pred  	%p72, %p70, %p71;
	@%p72 bra 	$L__BB0_52;
	mul.wide.u32 	%rd46, %r82, 4;
	add.s64 	%rd47, %rd1, %rd46;
	ld.global.f32 	%f97, [%rd47];
	add.f32 	%f127, %f127, %f97;
	add.s32 	%r154, %r154, 1;
$L__BB0_52:
	add.s32 	%r85, %r182, 6;
	setp.lt.s32 	%p73, %r85, 0;
	setp.ge.s32 	%p74, %r85, %r120;
	or.pred  	%p75, %p73, %p74;
	@%p75 bra 	$L__BB0_54;
	mul.wide.u32 	%rd48, %r85, 4;
	add.s64 	%rd49, %rd1, %rd48;
	ld.global.f32 	%f98, [%rd49];
	add.f32 	%f127, %f127, %f98;
	add.s32 	%r154, %r154, 1;
$L__BB0_54:
	add.s32 	%r88, %r182, 7;
	setp.lt.s32 	%p76, %r88, 0;
	setp.ge.s32 	%p77, %r88, %r120;
	or.pred  	%p78, %p76, %p77;
	@%p78 bra 	$L__BB0_56;
	mul.wide.u32 	%rd50, %r88, 4;
	add.s64 	%rd51, %rd1, %rd50;
	ld.global.f32 	%f99, [%rd51];
	add.f32 	%f127, %f127, %f99;
	add.s32 	%r154, %r154, 1;
$L__BB0_56:
	add.s32 	%r182, %r182, 8;
$L__BB0_57:
	setp.eq.s32 	%p79, %r67, 0;
	@%p79 bra 	$L__BB0_73;
	and.b32  	%r95, %r7, 3;
	setp.lt.u32 	%p80, %r67, 4;
	@%p80 bra 	$L__BB0_68;
	setp.lt.s32 	%p81, %r182, 0;
	setp.ge.s32 	%p82, %r182, %r120;
	or.pred  	%p83, %p81, %p82;
	@%p83 bra 	$L__BB0_61;
	mul.wide.u32 	%rd52, %r182, 4;
	add.s64 	%rd53, %rd1, %rd52;
	ld.global.f32 	%f101, [%rd53];
	add.f32 	%f127, %f127, %f101;
	add.s32 	%r154, %r154, 1;
$L__BB0_61:
	add.s32 	%r98, %r182, 1;
	setp.lt.s32 	%p84, %r98, 0;
	setp.ge.s32 	%p85, %r98, %r120;
	or.pred  	%p86, %p84, %p85;
	@%p86 bra 	$L__BB0_63;
	mul.wide.u32 	%rd54, %r98, 4;
	add.s64 	%rd55, %rd1, %rd54;
	ld.global.f32 	%f102, [%rd55];
	add.f32 	%f127, %f127, %f102;
	add.s32 	%r154, %r154, 1;
$L__BB0_63:
	add.s32 	%r101, %r182, 2;
	setp.lt.s32 	%p87, %r101, 0;
	setp.ge.s32 	%p88, %r101, %r120;
	or.pred  	%p89, %p87, %p88;
	@%p89 bra 	$L__BB0_65;
	mul.wide.u32 	%rd56, %r101, 4;
	add.s64 	%rd57, %rd1, %rd56;
	ld.global.f32 	%f103, [%rd57];
	add.f32 	%f127, %f127, %f103;
	add.s32 	%r154, %r154, 1;
$L__BB0_65:
	add.s32 	%r104, %r182, 3;
	setp.lt.s32 	%p90, %r104, 0;
	setp.ge.s32 	%p91, %r104, %r120;
	or.pred  	%p92, %p90, %p91;
	@%p92 bra 	$L__BB0_67;
	mul.wide.u32 	%rd58, %r104, 4;
	add.s64 	%rd59, %rd1, %rd58;
	ld.global.f32 	%f104, [%rd59];
	add.f32 	%f127, %f127, %f104;
	add.s32 	%r154, %r154, 1;
$L__BB0_67:
	add.s32 	%r182, %r182, 4;
$L__BB0_68:
	setp.eq.s32 	%p93, %r95, 0;
	@%p93 bra 	$L__BB0_73;
	neg.s32 	%r191, %r95;
$L__BB0_70:
	.pragma "nounroll";
	setp.lt.s32 	%p94, %r182, 0;
	setp.ge.s32 	%p95, %r182, %r120;
	or.pred  	%p96, %p94, %p95;
	@%p96 bra 	$L__BB0_72;
	mul.wide.u32 	%rd60, %r182, 4;
	add.s64 	%rd61, %rd1, %rd60;
	ld.global.f32 	%f105, [%rd61];
	add.f32 	%f127, %f127, %f105;
	add.s32 	%r154, %r154, 1;
$L__BB0_72:
	add.s32 	%r182, %r182, 1;
	add.s32 	%r191, %r191, 1;
	setp.ne.s32 	%p97, %r191, 0;
	@%p97 bra 	$L__BB0_70;
$L__BB0_73:
	cvt.rn.f32.s32 	%f146, %r154;
$L__BB0_74:
	div.rn.f32 	%f106, %f127, %f146;
	cvta.to.global.u64 	%rd62, %rd2;
	mul.wide.s32 	%rd63, %r3, 4;
	add.s64 	%rd64, %rd62, %rd63;
	st.global.f32 	[%rd64], %f106;
$L__BB0_75:
	ret;

}


// ===== COMPILED SASS (sm_100) =====

	.target	sm_100

	.elftype	@"ET_EXEC"


//--------------------- .note.nv.tkinfo           --------------------------
	.section	.note.nv.tkinfo,"",@"SHT_NOTE"
	.sectionflags	@"SHF_NOTE_NV_TKINFO"
	.tkinfo
        /*0018*/ 	.word	0x00000002
        /*0030*/ 	.string	""
        /*0030*/ 	.string	"ptxas"
        /*0030*/ 	.string	"Cuda compilation tools, release 13.0, V13.0.88"
        /*0030*/ 	.string	"Build cuda_13.0.r13.0/compiler.36424714_0"
        /*0030*/ 	.string	"-arch sm_100 -m 64 "



//--------------------- .note.nv.cuinfo           --------------------------
	.section	.note.nv.cuinfo,"",@"SHT_NOTE"
	.sectionflags	@"SHF_NOTE_NV_CUINFO"
        /*0018*/ 	.short	0x0002
        /*001a*/ 	.short	0x0064
        /*001c*/ 	.short	0x0082
	.zero		2


//--------------------- .nv.info                  --------------------------
	.section	.nv.info,"",@"SHT_CUDA_INFO"
	.align	4


	//----- nvinfo : EIATTR_REGCOUNT
	.align		4
        /*0000*/ 	.byte	0x04, 0x2f
        /*0002*/ 	.short	(.L_1 - .L_0)
	.align		4
.L_0:
        /*0004*/ 	.word	index@(_Z19movingAverageKernelPfS_ii)
        /*0008*/ 	.word	0x00000020


	//----- nvinfo : EIATTR_FRAME_SIZE
	.align		4
.L_1:
        /*000c*/ 	.byte	0x04, 0x11
        /*000e*/ 	.short	(.L_3 - .L_2)
	.align		4
.L_2:
        /*0010*/ 	.word	index@($__internal_0_$__cuda_sm3x_div_rn_noftz_f32_slowpath)
        /*0014*/ 	.word	0x00000000


	//----- nvinfo : EIATTR_FRAME_SIZE
	.align		4
.L_3:
        /*0018*/ 	.byte	0x04, 0x11
        /*001a*/ 	.short	(.L_5 - .L_4)
	.align		4
.L_4:
        /*001c*/ 	.word	index@(_Z19movingAverageKernelPfS_ii)
        /*0020*/ 	.word	0x00000000


	//----- nvinfo : EIATTR_MIN_STACK_SIZE
	.align		4
.L_5:
        /*0024*/ 	.byte	0x04, 0x12
        /*0026*/ 	.short	(.L_7 - .L_6)
	.align		4
.L_6:
        /*0028*/ 	.word	index@(_Z19movingAverageKernelPfS_ii)
        /*002c*/ 	.word	0x00000000
.L_7:


//--------------------- .nv.compat                --------------------------
	.section	.nv.compat,"",@"SHT_CUDA_COMPAT_INFO"
	.align	4
        /*0000*/ 	.byte	0x02, 0x09, 0x00, 0x00, 0x02, 0x02, 0x01, 0x00, 0x02, 0x05, 0x05, 0x00, 0x03, 0x07, 0x01, 0x01
        /*0010*/ 	.byte	0x02, 0x03, 0x00, 0x00, 0x02, 0x06, 0x01, 0x00, 0x04, 0x0b, 0x08, 0x00, 0x01, 0x00, 0x00, 0x00
        /*0020*/ 	.byte	0x00, 0x00, 0x00, 0x00


//--------------------- .nv.info._Z19movingAverageKernelPfS_ii --------------------------
	.section	.nv.info._Z19movingAverageKernelPfS_ii,"",@"SHT_CUDA_INFO"
	.sectionflags	@""
	.align	4


	//----- nvinfo : EIATTR_CUDA_API_VERSION
	.align		4
        /*0000*/ 	.byte	0x04, 0x37
        /*0002*/ 	.short	(.L_9 - .L_8)
.L_8:
        /*0004*/ 	.word	0x00000082


	//----- nvinfo : EIATTR_KPARAM_INFO
	.align		4
.L_9:
        /*0008*/ 	.byte	0x04, 0x17
        /*000a*/ 	.short	(.L_11 - .L_10)
.L_10:
        /*000c*/ 	.word	0x00000000
        /*0010*/ 	.short	0x0003
        /*0012*/ 	.short	0x0014
        /*0014*/ 	.byte	0x00, 0xf0, 0x11, 0x00


	//----- nvinfo : EIATTR_KPARAM_INFO
	.align		4
.L_11:
        /*0018*/ 	.byte	0x04, 0x17
        /*001a*/ 	.short	(.L_13 - .L_12)
.L_12:
        /*001c*/ 	.word	0x00000000
        /*0020*/ 	.short	0x0002
        /*0022*/ 	.short	0x0010
        /*0024*/ 	.byte	0x00, 0xf0, 0x11, 0x00


	//----- nvinfo : EIATTR_KPARAM_INFO
	.align		4
.L_13:
        /*0028*/ 	.byte	0x04, 0x17
        /*002a*/ 	.short	(.L_15 - .L_14)
.L_14:
        /*002c*/ 	.word	0x00000000
        /*0030*/ 	.short	0x0001
        /*0032*/ 	.short	0x0008
        /*0034*/ 	.byte	0x00, 0xf5, 0x21, 0x00


	//----- nvinfo : EIATTR_KPARAM_INFO
	.align		4
.L_15:
        /*0038*/ 	.byte	0x04, 0x17
        /*003a*/ 	.short	(.L_17 - .L_16)
.L_16:
        /*003c*/ 	.word	0x00000000
        /*0040*/ 	.short	0x0000
        /*0042*/ 	.short	0x0000
        /*0044*/ 	.byte	0x00, 0xf5, 0x21, 0x00


	//----- nvinfo : EIATTR_SPARSE_MMA_MASK
	.align		4
.L_17:
        /*0048*/ 	.byte	0x03, 0x50
        /*004a*/ 	.short	0x0000


	//----- nvinfo : EIATTR_MAXREG_COUNT
	.align		4
        /*004c*/ 	.byte	0x03, 0x1b
        /*004e*/ 	.short	0x00ff


	//----- nvinfo : EIATTR_MERCURY_ISA_VERSION
	.align		4
        /*0050*/ 	.byte	0x03, 0x5f
        /*0052*/ 	.short	0x0101


	//----- nvinfo : EIATTR_VRC_CTA_INIT_COUNT
	.align		4
        /*0054*/ 	.byte	0x02, 0x4a
	.zero		1
	.zero		1


	//----- nvinfo : EIATTR_EXIT_INSTR_OFFSETS
	.align		4
        /*0058*/ 	.byte	0x04, 0x1c
        /*005a*/ 	.short	(.L_19 - .L_18)


	//   ....[0]....
.L_18:
        /*005c*/ 	.word	0x00000090


	//   ....[1]....
        /*0060*/ 	.word	0x00001350


	//----- nvinfo : EIATTR_CRS_STACK_SIZE
	.align		4
.L_19:
        /*0064*/ 	.byte	0x04, 0x1e
        /*0066*/ 	.short	(.L_21 - .L_20)
.L_20:
        /*0068*/ 	.word	0x00000000


	//----- nvinfo : EIATTR_CBANK_PARAM_SIZE
	.align		4
.L_21:
        /*006c*/ 	.byte	0x03, 0x19
        /*006e*/ 	.short	0x0018


	//----- nvinfo : EIATTR_PARAM_CBANK
	.align		4
        /*0070*/ 	.byte	0x04, 0x0a
        /*0072*/ 	.short	(.L_23 - .L_22)
	.align		4
.L_22:
        /*0074*/ 	.word	index@(.nv.constant0._Z19movingAverageKernelPfS_ii)
        /*0078*/ 	.short	0x0380
        /*007a*/ 	.short	0x0018


	//----- nvinfo : EIATTR_SW_WAR
	.align		4
.L_23:
        /*007c*/ 	.byte	0x04, 0x36
        /*007e*/ 	.short	(.L_25 - .L_24)
.L_24:
        /*0080*/ 	.word	0x00000008
.L_25:


//--------------------- .nv.callgraph             --------------------------
	.section	.nv.callgraph,"",@"SHT_CUDA_CALLGRAPH"
	.align	4
	.sectionentsize	8
	.align		4
        /*0000*/ 	.word	0x00000000
	.align		4
        /*0004*/ 	.word	0xffffffff
	.align		4
        /*0008*/ 	.word	0x00000000
	.align		4
        /*000c*/ 	.word	0xfffffffe
	.align		4
        /*0010*/ 	.word	0x00000000
	.align		4
        /*0014*/ 	.word	0xfffffffd
	.align		4
        /*0018*/ 	.word	0x00000000
	.align		4
        /*001c*/ 	.word	0xfffffffc


//--------------------- .text._Z19movingAverageKernelPfS_ii --------------------------
	.section	.text._Z19movingAverageKernelPfS_ii,"ax",@progbits
	.align	128
        .global         _Z19movingAverageKernelPfS_ii
        .type           _Z19movingAverageKernelPfS_ii,@function
        .size           _Z19movingAverageKernelPfS_ii,(.L_x_22 - _Z19movingAverageKernelPfS_ii)
        .other          _Z19movingAverageKernelPfS_ii,@"STO_CUDA_ENTRY STV_DEFAULT"
_Z19movingAverageKernelPfS_ii:
.text._Z19movingAverageKernelPfS_ii:
[----:B------:R-:W-:Y:S01]  /*0000*/  LDC R1, c[0x0][0x37c] ;  /* 0x0000df00ff017b82 */ /* 0x000fe20000000800 */
[----:B------:R-:W0:Y:S07]  /*0010*/  S2R R8, SR_TID.X ;  /* 0x0000000000087919 */ /* 0x000e2e0000002100 */
[----:B------:R-:W1:Y:S01]  /*0020*/  S2UR UR4, SR_CTAID.X ;  /* 0x00000000000479c3 */ /* 0x000e620000002500 */
[----:B------:R-:W1:Y:S01]  /*0030*/  LDCU UR5, c[0x0][0x360] ;  /* 0x00006c00ff0577ac */ /* 0x000e620008000800 */
[----:B------:R-:W2:Y:S02]  /*0040*/  LDCU UR6, c[0x0][0x390] ;  /* 0x00007200ff0677ac */ /* 0x000ea40008000800 */
[----:B--2---:R-:W-:Y:S01]  /*0050*/  IMAD.U32 R3, RZ, RZ, UR6 ;  /* 0x00000006ff037e24 */ /* 0x004fe2000f8e00ff */
[----:B-1----:R-:W-:-:S06]  /*0060*/  UIMAD UR4, UR4, UR5, URZ ;  /* 0x00000005040472a4 */ /* 0x002fcc000f8e02ff */
[----:B0-----:R-:W-:-:S05]  /*0070*/  VIADD R4, R8, UR4 ;  /* 0x0000000408047c36 */ /* 0x001fca0008000000 */
[----:B------:R-:W-:-:S13]  /*0080*/  ISETP.GE.AND P0, PT, R4, R3, PT ;  /* 0x000000030400720c */ /* 0x000fda0003f06270 */
[----:B------:R-:W-:Y:S05]  /*0090*/  @P0 EXIT ;  /* 0x000000000000094d */ /* 0x000fea0003800000 */
[----:B------:R-:W0:Y:S01]  /*00a0*/  LDC R0, c[0x0][0x394] ;  /* 0x0000e500ff007b82 */ /* 0x000e220000000800 */
[----:B------:R-:W1:Y:S01]  /*00b0*/  LDCU.64 UR6, c[0x0][0x358] ;  /* 0x00006b00ff0677ac */ /* 0x000e620008000a00 */
[----:B------:R-:W-:Y:S01]  /*00c0*/  BSSY.RECONVERGENT B0, `(.L_x_0) ;  /* 0x0000117000007945 */ /* 0x000fe20003800200 */
[----:B------:R-:W-:Y:S01]  /*00d0*/  IMAD.MOV.U32 R2, RZ, RZ, RZ ;  /* 0x000000ffff027224 */ /* 0x000fe200078e00ff */
[----:B0-----:R-:W-:-:S04]  /*00e0*/  LEA.HI R0, R0, R0, RZ, 0x1 ;  /* 0x0000000000007211 */ /* 0x001fc800078f08ff */
[----:B------:R-:W-:-:S04]  /*00f0*/  SHF.R.S32.HI R7, RZ, 0x1, R0 ;  /* 0x00000001ff077819 */ /* 0x000fc80000011400 */
[C---:B------:R-:W-:Y:S01]  /*0100*/  IADD3 R5, PT, PT, R4.reuse, R7, RZ ;  /* 0x0000000704057210 */ /* 0x040fe20007ffe0ff */
[----:B------:R-:W-:-:S05]  /*0110*/  IMAD.IADD R18, R4, 0x1, -R7 ;  /* 0x0000000104127824 */ /* 0x000fca00078e0a07 */
[----:B------:R-:W-:Y:S01]  /*0120*/  ISETP.GT.AND P0, PT, R18, R5, PT ;  /* 0x000000051200720c */ /* 0x000fe20003f04270 */
[----:B------:R-:W-:-:S12]  /*0130*/  IMAD.MOV.U32 R5, RZ, RZ, RZ ;  /* 0x000000ffff057224 */ /* 0x000fd800078e00ff */
[----:B-1----:R-:W-:Y:S05]  /*0140*/  @P0 BRA `(.L_x_1) ;  /* 0x0000001000380947 */ /* 0x002fea0003800000 */
[----:B------:R-:W-:Y:S02]  /*0150*/  IMAD.IADD R5, R7, 0x1, R7 ;  /* 0x0000000107057824 */ /* 0x000fe400078e0207 */
[----:B------:R-:W-:Y:S02]  /*0160*/  IMAD.MOV.U32 R2, RZ, RZ, RZ ;  /* 0x000000ffff027224 */ /* 0x000fe400078e00ff */
[----:B------:R-:W-:Y:S01]  /*0170*/  IMAD.MOV.U32 R0, RZ, RZ, RZ ;  /* 0x000000ffff007224 */ /* 0x000fe200078e00ff */
[C---:B------:R-:W-:Y:S02]  /*0180*/  ISETP.GE.U32.AND P0, PT, R5.reuse, 0xf, PT ;  /* 0x0000000f0500780c */ /* 0x040fe40003f06070 */
[----:B------:R-:W-:-:S04]  /*0190*/  IADD3 R5, PT, PT, R5, 0x1, RZ ;  /* 0x0000000105057810 */ /* 0x000fc80007ffe0ff */
[----:B------:R-:W-:-:S07]  /*01a0*/  LOP3.LUT R6, R5, 0xf, RZ, 0xc0, !PT ;  /* 0x0000000f05067812 */ /* 0x000fce00078ec0ff */
[----:B------:R-:W-:Y:S05]  /*01b0*/  @!P0 BRA `(.L_x_2) ;  /* 0x0000000800308947 */ /* 0x000fea0003800000 */
[----:B------:R-:W-:Y:S01]  /*01c0*/  IADD3 R7, PT, PT, R8, UR4, -R7 ;  /* 0x0000000408077c10 */ /* 0x000fe2000fffe807 */
[----:B------:R-:W-:Y:S01]  /*01d0*/  HFMA2 R0, -RZ, RZ, 0, 0 ;  /* 0x00000000ff007431 */ /* 0x000fe200000001ff */
[----:B------:R-:W-:Y:S01]  /*01e0*/  LOP3.LUT R3, R5, 0xfffffff0, RZ, 0xc0, !PT ;  /* 0xfffffff005037812 */ /* 0x000fe200078ec0ff */
[----:B------:R-:W-:Y:S01]  /*01f0*/  IMAD.MOV.U32 R2, RZ, RZ, RZ ;  /* 0x000000ffff027224 */ /* 0x000fe200078e00ff */
[----:B------:R-:W0:Y:S01]  /*0200*/  LDCU UR5, c[0x0][0x390] ;  /* 0x00007200ff0577ac */ /* 0x000e220008000800 */
[----:B------:R-:W-:Y:S02]  /*0210*/  VIADD R8, R7, 0x7 ;  /* 0x0000000707087836 */ /* 0x000fe40000000000 */
[----:B------:R-:W-:-:S07]  /*0220*/  IMAD.MOV R7, RZ, RZ, -R3 ;  /* 0x000000ffff077224 */ /* 0x000fce00078e0a03 */
.L_x_3:
[C---:B------:R-:W-:Y:S01]  /*0230*/  VIADD R14, R8.reuse, 0xfffffff9 ;  /* 0xfffffff9080e7836 */ /* 0x040fe20000000000 */
[----:B0-----:R-:W-:Y:S01]  /*0240*/  MOV R3, UR5 ;  /* 0x0000000500037c02 */ /* 0x001fe20008000f00 */
[----:B------:R-:W-:-:S03]  /*0250*/  VIADD R9, R8, 0xfffffffa ;  /* 0xfffffffa08097836 */ /* 0x000fc60000000000 */
[CC--:B------:R-:W-:Y:S02]  /*0260*/  ISETP.GE.AND P2, PT, R14.reuse, R3.reuse, PT ;  /* 0x000000030e00720c */ /* 0x0c0fe40003f46270 */
[C---:B------:R-:W-:Y:S02]  /*0270*/  ISETP.GE.AND P0, PT, R9.reuse, R3, PT ;  /* 0x000000030900720c */ /* 0x040fe40003f06270 */
[----:B------:R-:W-:Y:S02]  /*0280*/  ISETP.LT.OR P2, PT, R14, RZ, P2 ;  /* 0x000000ff0e00720c */ /* 0x000fe40001741670 */
[----:B------:R-:W-:-:S11]  /*0290*/  ISETP.LT.OR P0, PT, R9, RZ, P0 ;  /* 0x000000ff0900720c */ /* 0x000fd60000701670 */
[----:B------:R-:W0:Y:S08]  /*02a0*/  @!P2 LDC.64 R10, c[0x0][0x380] ;  /* 0x0000e000ff0aab82 */ /* 0x000e300000000a00 */
[----:B------:R-:W1:Y:S01]  /*02b0*/  @!P0 LDC.64 R12, c[0x0][0x380] ;  /* 0x0000e000ff0c8b82 */ /* 0x000e620000000a00 */
[----:B0-----:R-:W-:-:S06]  /*02c0*/  @!P2 IMAD.WIDE.U32 R10, R14, 0x4, R10 ;  /* 0x000000040e0aa825 */ /* 0x001fcc00078e000a */
[----:B------:R-:W2:Y:S01]  /*02d0*/  @!P2 LDG.E R11, desc[UR6][R10.64] ;  /* 0x000000060a0ba981 */ /* 0x000ea2000c1e1900 */
[----:B-1----:R-:W-:-:S05]  /*02e0*/  @!P0 IMAD.WIDE.U32 R12, R9, 0x4, R12 ;  /* 0x00000004090c8825 */ /* 0x002fca00078e000c */
[----:B------:R0:W3:Y:S01]  /*02f0*/  @!P0 LDG.E R27, desc[UR6][R12.64] ;  /* 0x000000060c1b8981 */ /* 0x0000e2000c1e1900 */
[C---:B------:R-:W-:Y:S01]  /*0300*/  VIADD R22, R8.reuse, 0xfffffffb ;  /* 0xfffffffb08167836 */ /* 0x040fe20000000000 */
[C---:B------:R-:W-:Y:S01]  /*0310*/  IADD3 R24, PT, PT, R8.reuse, -0x3, RZ ;  /* 0xfffffffd08187810 */ /* 0x040fe20007ffe0ff */
[C---:B------:R-:W-:Y:S02]  /*0320*/  VIADD R25, R8.reuse, 0xfffffffc ;  /* 0xfffffffc08197836 */ /* 0x040fe40000000000 */
[----:B------:R-:W-:Y:S01]  /*0330*/  VIADD R23, R8, 0xfffffffe ;  /* 0xfffffffe08177836 */ /* 0x000fe20000000000 */
[-C--:B------:R-:W-:Y:S01]  /*0340*/  ISETP.GE.AND P1, PT, R22, R3.reuse, PT ;  /* 0x000000031600720c */ /* 0x080fe20003f26270 */
[----:B------:R-:W-:Y:S01]  /*0350*/  VIADD R9, R8, 0xffffffff ;  /* 0xffffffff08097836 */ /* 0x000fe20000000000 */
[----:B------:R-:W-:Y:S01]  /*0360*/  ISETP.GE.AND P4, PT, R25, R3, PT ;  /* 0x000000031900720c */ /* 0x000fe20003f86270 */
[----:B------:R-:W-:Y:S01]  /*0370*/  @!P2 VIADD R0, R0, 0x1 ;  /* 0x000000010000a836 */ /* 0x000fe20000000000 */
[----:B------:R-:W-:-:S02]  /*0380*/  ISETP.LT.OR P1, PT, R22, RZ, P1 ;  /* 0x000000ff1600720c */ /* 0x000fc40000f21670 */
[-C--:B------:R-:W-:Y:S01]  /*0390*/  ISETP.GE.AND P5, PT, R24, R3.reuse, PT ;  /* 0x000000031800720c */ /* 0x080fe20003fa6270 */
[----:B------:R-:W-:Y:S01]  /*03a0*/  @!P0 VIADD R0, R0, 0x1 ;  /* 0x0000000100008836 */ /* 0x000fe20000000000 */
[----:B------:R-:W-:Y:S02]  /*03b0*/  ISETP.LT.OR P4, PT, R25, RZ, P4 ;  /* 0x000000ff1900720c */ /* 0x000fe40002781670 */
[----:B------:R-:W-:Y:S02]  /*03c0*/  ISETP.LT.OR P5, PT, R24, RZ, P5 ;  /* 0x000000ff1800720c */ /* 0x000fe40002fa1670 */
[-C--:B------:R-:W-:Y:S02]  /*03d0*/  ISETP.GE.AND P6, PT, R23, R3.reuse, PT ;  /* 0x000000031700720c */ /* 0x080fe40003fc6270 */
[----:B------:R-:W-:Y:S02]  /*03e0*/  ISETP.GE.AND P3, PT, R9, R3, PT ;  /* 0x000000030900720c */ /* 0x000fe40003f66270 */
[----:B------:R-:W-:Y:S01]  /*03f0*/  ISETP.LT.OR P6, PT, R23, RZ, P6 ;  /* 0x000000ff1700720c */ /* 0x000fe200037c1670 */
[----:B------:R-:W1:Y:S01]  /*0400*/  @!P1 LDC.64 R20, c[0x0][0x380] ;  /* 0x0000e000ff149b82 */ /* 0x000e620000000a00 */
[----:B------:R-:W-:-:S07]  /*0410*/  ISETP.LT.OR P3, PT, R9, RZ, P3 ;  /* 0x000000ff0900720c */ /* 0x000fce0001f61670 */
[----:B------:R-:W4:Y:S08]  /*0420*/  @!P4 LDC.64 R18, c[0x0][0x380] ;  /* 0x0000e000ff12cb82 */ /* 0x000f300000000a00 */
[----:B------:R-:W5:Y:S01]  /*0430*/  @!P5 LDC.64 R16, c[0x0][0x380] ;  /* 0x0000e000ff10db82 */ /* 0x000f620000000a00 */
[----:B-1----:R-:W-:Y:S01]  /*0440*/  @!P1 IMAD.WIDE.U32 R20, R22, 0x4, R20 ;  /* 0x0000000416149825 */ /* 0x002fe200078e0014 */
[----:B------:R-:W-:-:S06]  /*0450*/  IADD3 R22, PT, PT, R8, 0x1, RZ ;  /* 0x0000000108167810 */ /* 0x000fcc0007ffe0ff */
[----:B------:R-:W1:Y:S01]  /*0460*/  @!P6 LDC.64 R14, c[0x0][0x380] ;  /* 0x0000e000ff0eeb82 */ /* 0x000e620000000a00 */
[----:B------:R-:W3:Y:S07]  /*0470*/  @!P1 LDG.E R21, desc[UR6][R20.64] ;  /* 0x0000000614159981 */ /* 0x000eee000c1e1900 */
[----:B0-----:R-:W0:Y:S01]  /*0480*/  @!P3 LDC.64 R12, c[0x0][0x380] ;  /* 0x0000e000ff0cbb82 */ /* 0x001e220000000a00 */
[----:B----4-:R-:W-:-:S04]  /*0490*/  @!P4 IMAD.WIDE.U32 R18, R25, 0x4, R18 ;  /* 0x000000041912c825 */ /* 0x010fc800078e0012 */
[----:B-----5:R-:W-:Y:S02]  /*04a0*/  @!P5 IMAD.WIDE.U32 R16, R24, 0x4, R16 ;  /* 0x000000041810d825 */ /* 0x020fe400078e0010 */
[----:B------:R-:W4:Y:S04]  /*04b0*/  @!P4 LDG.E R19, desc[UR6][R18.64] ;  /* 0x000000061213c981 */ /* 0x000f28000c1e1900 */
[----:B------:R-:W5:Y:S01]  /*04c0*/  @!P5 LDG.E R17, desc[UR6][R16.64] ;  /* 0x000000061011d981 */ /* 0x000f62000c1e1900 */
[----:B-1----:R-:W-:-:S06]  /*04d0*/  @!P6 IMAD.WIDE.U32 R14, R23, 0x4, R14 ;  /* 0x00000004170ee825 */ /* 0x002fcc00078e000e */
[----:B------:R-:W5:Y:S01]  /*04e0*/  @!P6 LDG.E R15, desc[UR6][R14.64] ;  /* 0x000000060e0fe981 */ /* 0x000f62000c1e1900 */
[----:B0-----:R-:W-:-:S06]  /*04f0*/  @!P3 IMAD.WIDE.U32 R12, R9, 0x4, R12 ;  /* 0x00000004090cb825 */ /* 0x001fcc00078e000c */
[----:B------:R-:W5:Y:S01]  /*0500*/  @!P3 LDG.E R13, desc[UR6][R12.64] ;  /* 0x000000060c0db981 */ /* 0x000f62000c1e1900 */
[----:B--2---:R-:W-:Y:S01]  /*0510*/  @!P2 FADD R2, R2, R11 ;  /* 0x0000000b0202a221 */ /* 0x004fe20000000000 */
[----:B------:R-:W-:-:S04]  /*0520*/  ISETP.GE.AND P2, PT, R8, R3, PT ;  /* 0x000000030800720c */ /* 0x000fc80003f46270 */
[----:B------:R-:W-:Y:S01]  /*0530*/  ISETP.LT.OR P2, PT, R8, RZ, P2 ;  /* 0x000000ff0800720c */ /* 0x000fe20001741670 */
[----:B---3--:R-:W-:Y:S01]  /*0540*/  @!P0 FADD R2, R2, R27 ;  /* 0x0000001b02028221 */ /* 0x008fe20000000000 */
[----:B------:R-:W-:-:S04]  /*0550*/  ISETP.GE.AND P0, PT, R22, R3, PT ;  /* 0x000000031600720c */ /* 0x000fc80003f06270 */
[----:B------:R-:W-:-:S07]  /*0560*/  ISETP.LT.OR P0, PT, R22, RZ, P0 ;  /* 0x000000ff1600720c */ /* 0x000fce0000701670 */
[----:B------:R-:W0:Y:S08]  /*0570*/  @!P2 LDC.64 R10, c[0x0][0x380] ;  /* 0x0000e000ff0aab82 */ /* 0x000e300000000a00 */
[----:B------:R-:W1:Y:S01]  /*0580*/  @!P0 LDC.64 R24, c[0x0][0x380] ;  /* 0x0000e000ff188b82 */ /* 0x000e620000000a00 */
[----:B0-----:R-:W-:-:S06]  /*0590*/  @!P2 IMAD.WIDE.U32 R10, R8, 0x4, R10 ;  /* 0x00000004080aa825 */ /* 0x001fcc00078e000a */
[----:B------:R0:W2:Y:S01]  /*05a0*/  @!P2 LDG.E R11, desc[UR6][R10.64] ;  /* 0x000000060a0ba981 */ /* 0x0000a2000c1e1900 */
[----:B-1----:R-:W-:-:S06]  /*05b0*/  @!P0 IMAD.WIDE.U32 R24, R22, 0x4, R24 ;  /* 0x0000000416188825 */ /* 0x002fcc00078e0018 */
[----:B------:R1:W3:Y:S01]  /*05c0*/  @!P0 LDG.E R25, desc[UR6][R24.64] ;  /* 0x0000000618198981 */ /* 0x0002e2000c1e1900 */
[----:B------:R-:W-:Y:S02]  /*05d0*/  @!P1 VIADD R0, R0, 0x1 ;  /* 0x0000000100009836 */ /* 0x000fe40000000000 */
[----:B0-----:R-:W-:Y:S02]  /*05e0*/  VIADD R10, R8, 0x2 ;  /* 0x00000002080a7836 */ /* 0x001fe40000000000 */
[----:B------:R-:W-:Y:S01]  /*05f0*/  @!P1 FADD R2, R2, R21 ;  /* 0x0000001502029221 */ /* 0x000fe20000000000 */
[----:B------:R-:W-:Y:S01]  /*0600*/  @!P4 VIADD R0, R0, 0x1 ;  /* 0x000000010000c836 */ /* 0x000fe20000000000 */
[----:B------:R-:W-:Y:S02]  /*0610*/  IADD3 R27, PT, PT, R8, 0x3, RZ ;  /* 0x00000003081b7810 */ /* 0x000fe40007ffe0ff */
[----:B------:R-:W-:Y:S01]  /*0620*/  ISETP.GE.AND P1, PT, R10, R3, PT ;  /* 0x000000030a00720c */ /* 0x000fe20003f26270 */
[----:B------:R-:W-:Y:S01]  /*0630*/  VIADD R26, R8, 0x4 ;  /* 0x00000004081a7836 */ /* 0x000fe20000000000 */
[----:B------:R-:W-:-:S02]  /*0640*/  @!P5 IADD3 R0, PT, PT, R0, 0x1, RZ ;  /* 0x000000010000d810 */ /* 0x000fc40007ffe0ff */
[----:B------:R-:W-:Y:S01]  /*0650*/  ISETP.LT.OR P1, PT, R10, RZ, P1 ;  /* 0x000000ff0a00720c */ /* 0x000fe20000f21670 */
[----:B----4-:R-:W-:Y:S01]  /*0660*/  @!P4 FADD R2, R2, R19 ;  /* 0x000000130202c221 */ /* 0x010fe20000000000 */
[CC--:B------:R-:W-:Y:S01]  /*0670*/  ISETP.GE.AND P4, PT, R27.reuse, R3.reuse, PT ;  /* 0x000000031b00720c */ /* 0x0c0fe20003f86270 */
[----:B------:R-:W-:Y:S02]  /*0680*/  VIADD R9, R8, 0x5 ;  /* 0x0000000508097836 */ /* 0x000fe40000000000 */
[----:B-----5:R-:W-:Y:S01]  /*0690*/  @!P5 FADD R2, R2, R17 ;  /* 0x000000110202d221 */ /* 0x020fe20000000000 */
[----:B------:R-:W-:Y:S01]  /*06a0*/  ISETP.LT.OR P4, PT, R27, RZ, P4 ;  /* 0x000000ff1b00720c */ /* 0x000fe20002781670 */
[----:B------:R-:W-:Y:S01]  /*06b0*/  @!P6 VIADD R0, R0, 0x1 ;  /* 0x000000010000e836 */ /* 0x000fe20000000000 */
[----:B------:R-:W-:Y:S01]  /*06c0*/  ISETP.GE.AND P5, PT, R26, R3, PT ;  /* 0x000000031a00720c */ /* 0x000fe20003fa6270 */
[----:B------:R-:W-:-:S04]  /*06d0*/  VIADD R22, R8, 0x6 ;  /* 0x0000000608167836 */ /* 0x000fc80000000000 */
[----:B------:R-:W0:Y:S01]  /*06e0*/  @!P1 LDC.64 R28, c[0x0][0x380] ;  /* 0x0000e000ff1c9b82 */ /* 0x000e220000000a00 */
[----:B------:R-:W-:Y:S01]  /*06f0*/  ISETP.LT.OR P5, PT, R26, RZ, P5 ;  /* 0x000000ff1a00720c */ /* 0x000fe20002fa1670 */
[----:B------:R-:W-:Y:S01]  /*0700*/  @!P6 FADD R2, R2, R15 ;  /* 0x0000000f0202e221 */ /* 0x000fe20000000000 */
[CC--:B------:R-:W-:Y:S01]  /*0710*/  ISETP.GE.AND P6, PT, R9.reuse, R3.reuse, PT ;  /* 0x000000030900720c */ /* 0x0c0fe20003fc6270 */
[----:B------:R-:W-:Y:S01]  /*0720*/  VIADD R23, R8, 0x7 ;  /* 0x0000000708177836 */ /* 0x000fe20000000000 */
[----:B------:R-:W-:Y:S01]  /*0730*/  @!P3 IADD3 R0, PT, PT, R0, 0x1, RZ ;  /* 0x000000010000b810 */ /* 0x000fe20007ffe0ff */
[----:B-1----:R-:W-:Y:S01]  /*0740*/  VIADD R24, R8, 0x8 ;  /* 0x0000000808187836 */ /* 0x002fe20000000000 */
[----:B------:R-:W-:Y:S01]  /*0750*/  ISETP.LT.OR P6, PT, R9, RZ, P6 ;  /* 0x000000ff0900720c */ /* 0x000fe200037c1670 */
[----:B------:R-:W1:Y:S01]  /*0760*/  @!P4 LDC.64 R18, c[0x0][0x380] ;  /* 0x0000e000ff12cb82 */ /* 0x000e620000000a00 */
[----:B------:R-:W-:Y:S01]  /*0770*/  @!P3 FADD R2, R2, R13 ;  /* 0x0000000d0202b221 */ /* 0x000fe20000000000 */
[----:B------:R-:W-:Y:S01]  /*0780*/  ISETP.GE.AND P3, PT, R22, R3, PT ;  /* 0x000000031600720c */ /* 0x000fe20003f66270 */
[----:B------:R-:W-:-:S03]  /*0790*/  @!P2 VIADD R0, R0, 0x1 ;  /* 0x000000010000a836 */ /* 0x000fc60000000000 */
[----:B------:R-:W-:Y:S01]  /*07a0*/  ISETP.LT.OR P3, PT, R22, RZ, P3 ;  /* 0x000000ff1600720c */ /* 0x000fe20001f61670 */
[----:B------:R-:W-:Y:S01]  /*07b0*/  @!P0 VIADD R0, R0, 0x1 ;  /* 0x0000000100008836 */ /* 0x000fe20000000000 */
[----:B------:R-:W4:Y:S08]  /*07c0*/  @!P5 LDC.64 R20, c[0x0][0x380] ;  /* 0x0000e000ff14db82 */ /* 0x000f300000000a00 */
[----:B------:R-:W5:Y:S01]  /*07d0*/  @!P6 LDC.64 R16, c[0x0][0x380] ;  /* 0x0000e000ff10eb82 */ /* 0x000f620000000a00 */
[----:B0-----:R-:W-:-:S07]  /*07e0*/  @!P1 IMAD.WIDE.U32 R28, R10, 0x4, R28 ;  /* 0x000000040a1c9825 */ /* 0x001fce00078e001c */
[----:B------:R-:W0:Y:S01]  /*07f0*/  @!P3 LDC.64 R14, c[0x0][0x380] ;  /* 0x0000e000ff0ebb82 */ /* 0x000e220000000a00 */
[----:B-1----:R-:W-:-:S06]  /*0800*/  @!P4 IMAD.WIDE.U32 R18, R27, 0x4, R18 ;  /* 0x000000041b12c825 */ /* 0x002fcc00078e0012 */
[----:B------:R-:W3:Y:S01]  /*0810*/  @!P4 LDG.E R19, desc[UR6][R18.64] ;  /* 0x000000061213c981 */ /* 0x000ee2000c1e1900 */
[----:B----4-:R-:W-:-:S06]  /*0820*/  @!P5 IMAD.WIDE.U32 R20, R26, 0x4, R20 ;  /* 0x000000041a14d825 */ /* 0x010fcc00078e0014 */
[----:B------:R-:W4:Y:S01]  /*0830*/  @!P5 LDG.E R21, desc[UR6][R20.64] ;  /* 0x000000061415d981 */ /* 0x000f22000c1e1900 */
[----:B-----5:R-:W-:-:S06]  /*0840*/  @!P6 IMAD.WIDE.U32 R16, R9, 0x4, R16 ;  /* 0x000000040910e825 */ /* 0x020fcc00078e0010 */
[----:B------:R-:W5:Y:S01]  /*0850*/  @!P6 LDG.E R17, desc[UR6][R16.64] ;  /* 0x000000061011e981 */ /* 0x000f62000c1e1900 */
[----:B0-----:R-:W-:-:S06]  /*0860*/  @!P3 IMAD.WIDE.U32 R14, R22, 0x4, R14 ;  /* 0x00000004160eb825 */ /* 0x001fcc00078e000e */
[----:B------:R-:W5:Y:S01]  /*0870*/  @!P3 LDG.E R15, desc[UR6][R14.64] ;  /* 0x000000060e0fb981 */ /* 0x000f62000c1e1900 */
[----:B--2---:R-:W-:Y:S01]  /*0880*/  @!P2 FADD R2, R2, R11 ;  /* 0x0000000b0202a221 */ /* 0x004fe20000000000 */
[----:B------:R-:W-:-:S04]  /*0890*/  ISETP.GE.AND P2, PT, R23, R3, PT ;  /* 0x000000031700720c */ /* 0x000fc80003f46270 */
[----:B------:R-:W-:Y:S01]  /*08a0*/  ISETP.LT.OR P2, PT, R23, RZ, P2 ;  /* 0x000000ff1700720c */ /* 0x000fe20001741670 */
[----:B---3--:R-:W-:Y:S01]  /*08b0*/  @!P0 FADD R2, R2, R25 ;  /* 0x0000001902028221 */ /* 0x008fe20000000000 */
[C---:B------:R-:W-:Y:S01]  /*08c0*/  ISETP.GE.AND P0, PT, R24.reuse, R3, PT ;  /* 0x000000031800720c */ /* 0x040fe20003f06270 */
[----:B------:R-:W2:Y:S03]  /*08d0*/  @!P1 LDG.E R25, desc[UR6][R28.64] ;  /* 0x000000061c199981 */ /* 0x000ea6000c1e1900 */
[----:B------:R-:W-:-:S07]  /*08e0*/  ISETP.LT.OR P0, PT, R24, RZ, P0 ;  /* 0x000000ff1800720c */ /* 0x000fce0000701670 */
[----:B------:R-:W0:Y:S08]  /*08f0*/  @!P2 LDC.64 R12, c[0x0][0x380] ;  /* 0x0000e000ff0cab82 */ /* 0x000e300000000a00 */
[----:B------:R-:W1:Y:S01]  /*0900*/  @!P0 LDC.64 R10, c[0x0][0x380] ;  /* 0x0000e000ff0a8b82 */ /* 0x000e620000000a00 */
[----:B0-----:R-:W-:-:S06]  /*0910*/  @!P2 IMAD.WIDE.U32 R12, R23, 0x4, R12 ;  /* 0x00000004170ca825 */ /* 0x001fcc00078e000c */
[----:B------:R-:W3:Y:S01]  /*0920*/  @!P2 LDG.E R13, desc[UR6][R12.64] ;  /* 0x000000060c0da981 */ /* 0x000ee2000c1e1900 */
[----:B-1----:R-:W-:-:S06]  /*0930*/  @!P0 IMAD.WIDE.U32 R10, R24, 0x4, R10 ;  /* 0x00000004180a8825 */ /* 0x002fcc00078e000a */
[----:B------:R-:W3:Y:S01]  /*0940*/  @!P0 LDG.E R11, desc[UR6][R10.64] ;  /* 0x000000060a0b8981 */ /* 0x000ee2000c1e1900 */
[----:B------:R-:W-:Y:S02]  /*0950*/  @!P1 IADD3 R0, PT, PT, R0, 0x1, RZ ;  /* 0x0000000100009810 */ /* 0x000fe40007ffe0ff */
[----:B------:R-:W-:-:S03]  /*0960*/  IADD3 R7, PT, PT, R7, 0x10, RZ ;  /* 0x0000001007077810 */ /* 0x000fc60007ffe0ff */
[----:B------:R-:W-:-:S04]  /*0970*/  @!P4 VIADD R0, R0, 0x1 ;  /* 0x000000010000c836 */ /* 0x000fc80000000000 */
[----:B------:R-:W-:-:S04]  /*0980*/  @!P5 VIADD R0, R0, 0x1 ;  /* 0x000000010000d836 */ /* 0x000fc80000000000 */
[----:B------:R-:W-:-:S04]  /*0990*/  @!P6 VIADD R0, R0, 0x1 ;  /* 0x000000010000e836 */ /* 0x000fc80000000000 */
[----:B------:R-:W-:-:S04]  /*09a0*/  @!P3 VIADD R0, R0, 0x1 ;  /* 0x000000010000b836 */ /* 0x000fc80000000000 */
[----:B------:R-:W-:Y:S02]  /*09b0*/  @!P2 VIADD R0, R0, 0x1 ;  /* 0x000000010000a836 */ /* 0x000fe40000000000 */
[----:B------:R-:W-:-:S03]  /*09c0*/  VIADD R8, R8, 0x10 ;  /* 0x0000001008087836 */ /* 0x000fc60000000000 */
[----:B------:R-:W-:Y:S01]  /*09d0*/  @!P0 IADD3 R0, PT, PT, R0, 0x1, RZ ;  /* 0x0000000100008810 */ /* 0x000fe20007ffe0ff */
[----:B--2---:R-:W-:-:S04]  /*09e0*/  @!P1 FADD R2, R2, R25 ;  /* 0x0000001902029221 */ /* 0x004fc80000000000 */
[----:B------:R-:W-:Y:S01]  /*09f0*/  @!P4 FADD R2, R2, R19 ;  /* 0x000000130202c221 */ /* 0x000fe20000000000 */
[----:B------:R-:W-:-:S03]  /*0a00*/  ISETP.NE.AND P1, PT, R7, RZ, PT ;  /* 0x000000ff0700720c */ /* 0x000fc60003f25270 */
[----:B----4-:R-:W-:-:S04]  /*0a10*/  @!P5 FADD R2, R2, R21 ;  /* 0x000000150202d221 */ /* 0x010fc80000000000 */
[----:B-----5:R-:W-:-:S04]  /*0a20*/  @!P6 FADD R2, R2, R17 ;  /* 0x000000110202e221 */ /* 0x020fc80000000000 */
[----:B------:R-:W-:-:S04]  /*0a30*/  @!P3 FADD R2, R2, R15 ;  /* 0x0000000f0202b221 */ /* 0x000fc80000000000 */
[----:B---3--:R-:W-:-:S04]  /*0a40*/  @!P2 FADD R2, R2, R13 ;  /* 0x0000000d0202a221 */ /* 0x008fc80000000000 */
[----:B------:R-:W-:Y:S01]  /*0a50*/  @!P0 FADD R2, R2, R11 ;  /* 0x0000000b02028221 */ /* 0x000fe20000000000 */
[----:B------:R-:W-:Y:S06]  /*0a60*/  @P1 BRA `(.L_x_3) ;  /* 0xfffffff400f01947 */ /* 0x000fec000383ffff */
[----:B------:R-:W-:-:S07]  /*0a70*/  VIADD R18, R8, 0xfffffff9 ;  /* 0xfffffff908127836 */ /* 0x000fce0000000000 */
.L_x_2:
[----:B------:R-:W-:-:S13]  /*0a80*/  ISETP.NE.AND P0, PT, R6, RZ, PT ;  /* 0x000000ff0600720c */ /* 0x000fda0003f05270 */
[----:B------:R-:W-:Y:S05]  /*0a90*/  @!P0 BRA `(.L_x_4) ;  /* 0x0000000400e08947 */ /* 0x000fea0003800000 */
[----:B------:R-:W-:Y:S02]  /*0aa0*/  ISETP.GE.U32.AND P0, PT, R6, 0x8, PT ;  /* 0x000000080600780c */ /* 0x000fe40003f06070 */
[----:B------:R-:W-:-:S04]  /*0ab0*/  LOP3.LUT R22, R5, 0x7, RZ, 0xc0, !PT ;  /* 0x0000000705167812 */ /* 0x000fc800078ec0ff */
[----:B------:R-:W-:-:S07]  /*0ac0*/  ISETP.NE.AND P6, PT, R22, RZ, PT ;  /* 0x000000ff1600720c */ /* 0x000fce0003fc5270 */
[----:B------:R-:W-:Y:S06]  /*0ad0*/  @!P0 BRA `(.L_x_5) ;  /* 0x0000000400008947 */ /* 0x000fec0003800000 */
[C---:B------:R-:W-:Y:S01]  /*0ae0*/  VIADD R10, R18.reuse, 0x1 ;  /* 0x00000001120a7836 */ /* 0x040fe20000000000 */
[----:B------:R-:W-:-:S04]  /*0af0*/  ISETP.GE.AND P1, PT, R18, R3, PT ;  /* 0x000000031200720c */ /* 0x000fc80003f26270 */
[----:B------:R-:W-:Y:S02]  /*0b00*/  ISETP.LT.OR P1, PT, R18, RZ, P1 ;  /* 0x000000ff1200720c */ /* 0x000fe40000f21670 */
[----:B------:R-:W-:-:S04]  /*0b10*/  ISETP.GE.AND P4, PT, R10, R3, PT ;  /* 0x000000030a00720c */ /* 0x000fc80003f86270 */
[----:B------:R-:W-:-:S07]  /*0b20*/  ISETP.LT.OR P4, PT, R10, RZ, P4 ;  /* 0x000000ff0a00720c */ /* 0x000fce0002781670 */
[----:B------:R-:W0:Y:S08]  /*0b30*/  @!P1 LDC.64 R6, c[0x0][0x380] ;  /* 0x0000e000ff069b82 */ /* 0x000e300000000a00 */
[----:B------:R-:W1:Y:S01]  /*0b40*/  @!P4 LDC.64 R8, c[0x0][0x380] ;  /* 0x0000e000ff08cb82 */ /* 0x000e620000000a00 */
[----:B0-----:R-:W-:-:S06]  /*0b50*/  @!P1 IMAD.WIDE.U32 R6, R18, 0x4, R6 ;  /* 0x0000000412069825 */ /* 0x001fcc00078e0006 */
[----:B------:R-:W2:Y:S01]  /*0b60*/  @!P1 LDG.E R7, desc[UR6][R6.64] ;  /* 0x0000000606079981 */ /* 0x000ea2000c1e1900 */
[----:B-1----:R-:W-:-:S06]  /*0b70*/  @!P4 IMAD.WIDE.U32 R8, R10, 0x4, R8 ;  /* 0x000000040a08c825 */ /* 0x002fcc00078e0008 */
[----:B------:R-:W3:Y:S01]  /*0b80*/  @!P4 LDG.E R9, desc[UR6][R8.64] ;  /* 0x000000060809c981 */ /* 0x000ee2000c1e1900 */
[C---:B------:R-:W-:Y:S01]  /*0b90*/  VIADD R25, R18.reuse, 0x2 ;  /* 0x0000000212197836 */ /* 0x040fe20000000000 */
[C---:B------:R-:W-:Y:S01]  /*0ba0*/  IADD3 R24, PT, PT, R18.reuse, 0x3, RZ ;  /* 0x0000000312187810 */ /* 0x040fe20007ffe0ff */
[C---:B------:R-:W-:Y:S01]  /*0bb0*/  VIADD R23, R18.reuse, 0x4 ;  /* 0x0000000412177836 */ /* 0x040fe20000000000 */
[C---:B------:R-:W-:Y:S01]  /*0bc0*/  IADD3 R19, PT, PT, R18.reuse, 0x7, RZ ;  /* 0x0000000712137810 */ /* 0x040fe20007ffe0ff */
[C---:B------:R-:W-:Y:S01]  /*0bd0*/  VIADD R21, R18.reuse, 0x5 ;  /* 0x0000000512157836 */ /* 0x040fe20000000000 */
[CC--:B------:R-:W-:Y:S01]  /*0be0*/  ISETP.GE.AND P0, PT, R25.reuse, R3.reuse, PT ;  /* 0x000000031900720c */ /* 0x0c0fe20003f06270 */
[----:B------:R-:W-:Y:S01]  /*0bf0*/  VIADD R20, R18, 0x6 ;  /* 0x0000000612147836 */ /* 0x000fe20000000000 */
[----:B------:R-:W-:Y:S01]  /*0c00*/  ISETP.GE.AND P3, PT, R24, R3, PT ;  /* 0x000000031800720c */ /* 0x000fe20003f66270 */
[----:B------:R-:W-:Y:S01]  /*0c10*/  @!P1 VIADD R0, R0, 0x1 ;  /* 0x0000000100009836 */ /* 0x000fe20000000000 */
[----:B------:R-:W-:-:S02]  /*0c20*/  ISETP.LT.OR P0, PT, R25, RZ, P0 ;  /* 0x000000ff1900720c */ /* 0x000fc40000701670 */
[-C--:B------:R-:W-:Y:S01]  /*0c30*/  ISETP.GE.AND P2, PT, R23, R3.reuse, PT ;  /* 0x000000031700720c */ /* 0x080fe20003f46270 */
[----:B------:R-:W-:Y:S01]  /*0c40*/  @!P4 VIADD R0, R0, 0x1 ;  /* 0x000000010000c836 */ /* 0x000fe20000000000 */
[----:B------:R-:W-:Y:S02]  /*0c50*/  ISETP.LT.OR P3, PT, R24, RZ, P3 ;  /* 0x000000ff1800720c */ /* 0x000fe40001f61670 */
[----:B------:R-:W-:Y:S02]  /*0c60*/  ISETP.GE.AND P5, PT, R21, R3, PT ;  /* 0x000000031500720c */ /* 0x000fe40003fa6270 */
[----:B------:R-:W-:Y:S02]  /*0c70*/  ISETP.LT.OR P2, PT, R23, RZ, P2 ;  /* 0x000000ff1700720c */ /* 0x000fe40001741670 */
[----:B------:R-:W-:-:S03]  /*0c80*/  ISETP.LT.OR P5, PT, R21, RZ, P5 ;  /* 0x000000ff1500720c */ /* 0x000fc60002fa1670 */
[----:B------:R-:W0:Y:S08]  /*0c90*/  @!P0 LDC.64 R16, c[0x0][0x380] ;  /* 0x0000e000ff108b82 */ /* 0x000e300000000a00 */
[----:B------:R-:W1:Y:S08]  /*0ca0*/  @!P3 LDC.64 R14, c[0x0][0x380] ;  /* 0x0000e000ff0ebb82 */ /* 0x000e700000000a00 */
[----:B------:R-:W4:Y:S01]  /*0cb0*/  @!P2 LDC.64 R12, c[0x0][0x380] ;  /* 0x0000e000ff0cab82 */ /* 0x000f220000000a00 */
[----:B0-----:R-:W-:-:S06]  /*0cc0*/  @!P0 IMAD.WIDE.U32 R16, R25, 0x4, R16 ;  /* 0x0000000419108825 */ /* 0x001fcc00078e0010 */
[----:B------:R-:W5:Y:S01]  /*0cd0*/  @!P0 LDG.E R17, desc[UR6][R16.64] ;  /* 0x0000000610118981 */ /* 0x000f62000c1e1900 */
[----:B-1----:R-:W-:-:S06]  /*0ce0*/  @!P3 IMAD.WIDE.U32 R14, R24, 0x4, R14 ;  /* 0x00000004180eb825 */ /* 0x002fcc00078e000e */
[----:B------:R-:W5:Y:S01]  /*0cf0*/  @!P3 LDG.E R15, desc[UR6][R14.64] ;  /* 0x000000060e0fb981 */ /* 0x000f62000c1e1900 */
[----:B----4-:R-:W-:-:S06]  /*0d00*/  @!P2 IMAD.WIDE.U32 R12, R23, 0x4, R12 ;  /* 0x00000004170ca825 */ /* 0x010fcc00078e000c */
[----:B------:R-:W4:Y:S01]  /*0d10*/  @!P2 LDG.E R13, desc[UR6][R12.64] ;  /* 0x000000060c0da981 */ /* 0x000f22000c1e1900 */
[----:B--2---:R-:W-:Y:S01]  /*0d20*/  @!P1 FADD R2, R2, R7 ;  /* 0x0000000702029221 */ /* 0x004fe20000000000 */
[CC--:B------:R-:W-:Y:S01]  /*0d30*/  ISETP.GE.AND P1, PT, R20.reuse, R3.reuse, PT ;  /* 0x000000031400720c */ /* 0x0c0fe20003f26270 */
[----:B------:R-:W0:Y:S03]  /*0d40*/  @!P5 LDC.64 R6, c[0x0][0x380] ;  /* 0x0000e000ff06db82 */ /* 0x000e260000000a00 */
[----:B------:R-:W-:Y:S01]  /*0d50*/  ISETP.LT.OR P1, PT, R20, RZ, P1 ;  /* 0x000000ff1400720c */ /* 0x000fe20000f21670 */
[----:B---3--:R-:W-:Y:S01]  /*0d60*/  @!P4 FADD R2, R2, R9 ;  /* 0x000000090202c221 */ /* 0x008fe20000000000 */
[----:B------:R-:W-:-:S04]  /*0d70*/  ISETP.GE.AND P4, PT, R19, R3, PT ;  /* 0x000000031300720c */ /* 0x000fc80003f86270 */
[----:B------:R-:W-:-:S07]  /*0d80*/  ISETP.LT.OR P4, PT, R19, RZ, P4 ;  /* 0x000000ff1300720c */ /* 0x000fce0002781670 */
[----:B------:R-:W1:Y:S08]  /*0d90*/  @!P1 LDC.64 R8, c[0x0][0x380] ;  /* 0x0000e000ff089b82 */ /* 0x000e700000000a00 */
[----:B------:R-:W2:Y:S01]  /*0da0*/  @!P4 LDC.64 R10, c[0x0][0x380] ;  /* 0x0000e000ff0acb82 */ /* 0x000ea20000000a00 */
[----:B0-----:R-:W-:-:S06]  /*0db0*/  @!P5 IMAD.WIDE.U32 R6, R21, 0x4, R6 ;  /* 0x000000041506d825 */ /* 0x001fcc00078e0006 */
[----:B------:R-:W3:Y:S01]  /*0dc0*/  @!P5 LDG.E R7, desc[UR6][R6.64] ;  /* 0x000000060607d981 */ /* 0x000ee2000c1e1900 */
[----:B-1----:R-:W-:-:S06]  /*0dd0*/  @!P1 IMAD.WIDE.U32 R8, R20, 0x4, R8 ;  /* 0x0000000414089825 */ /* 0x002fcc00078e0008 */
[----:B------:R-:W3:Y:S01]  /*0de0*/  @!P1 LDG.E R9, desc[UR6][R8.64] ;  /* 0x0000000608099981 */ /* 0x000ee2000c1e1900 */
[----:B--2---:R-:W-:-:S06]  /*0df0*/  @!P4 IMAD.WIDE.U32 R10, R19, 0x4, R10 ;  /* 0x00000004130ac825 */ /* 0x004fcc00078e000a */
[----:B------:R-:W2:Y:S01]  /*0e00*/  @!P4 LDG.E R11, desc[UR6][R10.64] ;  /* 0x000000060a0bc981 */ /* 0x000ea2000c1e1900 */
[----:B------:R-:W-:Y:S02]  /*0e10*/  @!P0 VIADD R0, R0, 0x1 ;  /* 0x0000000100008836 */ /* 0x000fe40000000000 */
[----:B-----5:R-:W-:-:S03]  /*0e20*/  @!P0 FADD R2, R2, R17 ;  /* 0x0000001102028221 */ /* 0x020fc60000000000 */
[----:B------:R-:W-:Y:S01]  /*0e30*/  @!P3 IADD3 R0, PT, PT, R0, 0x1, RZ ;  /* 0x000000010000b810 */ /* 0x000fe20007ffe0ff */
[----:B------:R-:W-:-:S04]  /*0e40*/  @!P3 FADD R2, R2, R15 ;  /* 0x0000000f0202b221 */ /* 0x000fc80000000000 */
[----:B------:R-:W-:Y:S02]  /*0e50*/  @!P2 VIADD R0, R0, 0x1 ;  /* 0x000000010000a836 */ /* 0x000fe40000000000 */
[----:B----4-:R-:W-:Y:S02]  /*0e60*/  @!P2 FADD R2, R2, R13 ;  /* 0x0000000d0202a221 */ /* 0x010fe40000000000 */
[----:B------:R-:W-:-:S04]  /*0e70*/  @!P5 VIADD R0, R0, 0x1 ;  /* 0x000000010000d836 */ /* 0x000fc80000000000 */
[----:B------:R-:W-:Y:S01]  /*0e80*/  @!P1 VIADD R0, R0, 0x1 ;  /* 0x0000000100009836 */ /* 0x000fe20000000000 */
[----:B------:R-:W-:-:S03]  /*0e90*/  IADD3 R18, PT, PT, R18, 0x8, RZ ;  /* 0x0000000812127810 */ /* 0x000fc60007ffe0ff */
[----:B------:R-:W-:Y:S02]  /*0ea0*/  @!P4 VIADD R0, R0, 0x1 ;  /* 0x000000010000c836 */ /* 0x000fe40000000000 */
[----:B---3--:R-:W-:-:S04]  /*0eb0*/  @!P5 FADD R2, R2, R7 ;  /* 0x000000070202d221 */ /* 0x008fc80000000000 */
[----:B------:R-:W-:-:S04]  /*0ec0*/  @!P1 FADD R2, R2, R9 ;  /* 0x0000000902029221 */ /* 0x000fc80000000000 */
[----:B--2---:R-:W-:-:S07]  /*0ed0*/  @!P4 FADD R2, R2, R11 ;  /* 0x0000000b0202c221 */ /* 0x004fce0000000000 */
.L_x_5:
[----:B------:R-:W-:Y:S05]  /*0ee0*/  @!P6 BRA `(.L_x_4) ;  /* 0x0000000000cce947 */ /* 0x000fea0003800000 */
[----:B------:R-:W-:Y:S02]  /*0ef0*/  ISETP.GE.U32.AND P0, PT, R22, 0x4, PT ;  /* 0x000000041600780c */ /* 0x000fe40003f06070 */
[----:B------:R-:W-:-:S04]  /*0f00*/  LOP3.LUT R5, R5, 0x3, RZ, 0xc0, !PT ;  /* 0x0000000305057812 */ /* 0x000fc800078ec0ff */
[----:B------:R-:W-:-:S07]  /*0f10*/  ISETP.NE.AND P4, PT, R5, RZ, PT ;  /* 0x000000ff0500720c */ /* 0x000fce0003f85270 */
[----:B------:R-:W-:Y:S06]  /*0f20*/  @!P0 BRA `(.L_x_6) ;  /* 0x0000000000808947 */ /* 0x000fec0003800000 */
[C---:B------:R-:W-:Y:S01]  /*0f30*/  VIADD R16, R18.reuse, 0x1 ;  /* 0x0000000112107836 */ /* 0x040fe20000000000 */
[CC--:B------:R-:W-:Y:S01]  /*0f40*/  ISETP.GE.AND P0, PT, R18.reuse, R3.reuse, PT ;  /* 0x000000031200720c */ /* 0x0c0fe20003f06270 */
[C---:B------:R-:W-:Y:S01]  /*0f50*/  VIADD R19, R18.reuse, 0x3 ;  /* 0x0000000312137836 */ /* 0x040fe20000000000 */
[C---:B------:R-:W-:Y:S02]  /*0f60*/  IADD3 R17, PT, PT, R18.reuse, 0x2, RZ ;  /* 0x0000000212117810 */ /* 0x040fe40007ffe0ff */
[----:B------:R-:W-:Y:S02]  /*0f70*/  ISETP.LT.OR P0, PT, R18, RZ, P0 ;  /* 0x000000ff1200720c */ /* 0x000fe40000701670 */
[CC--:B------:R-:W-:Y:S02]  /*0f80*/  ISETP.GE.AND P1, PT, R16.reuse, R3.reuse, PT ;  /* 0x000000031000720c */ /* 0x0c0fe40003f26270 */
[----:B------:R-:W-:Y:S02]  /*0f90*/  ISETP.GE.AND P2, PT, R17, R3, PT ;  /* 0x000000031100720c */ /* 0x000fe40003f46270 */
[----:B------:R-:W-:-:S02]  /*0fa0*/  ISETP.LT.OR P1, PT, R16, RZ, P1 ;  /* 0x000000ff1000720c */ /* 0x000fc40000f21670 */
[----:B------:R-:W-:Y:S02]  /*0fb0*/  ISETP.GE.AND P3, PT, R19, R3, PT ;  /* 0x000000031300720c */ /* 0x000fe40003f66270 */
[----:B------:R-:W-:Y:S02]  /*0fc0*/  ISETP.LT.OR P2, PT, R17, RZ, P2 ;  /* 0x000000ff1100720c */ /* 0x000fe40001741670 */
[----:B------:R-:W-:Y:S01]  /*0fd0*/  ISETP.LT.OR P3, PT, R19, RZ, P3 ;  /* 0x000000ff1300720c */ /* 0x000fe20001f61670 */
[----:B------:R-:W0:Y:S08]  /*0fe0*/  @!P0 LDC.64 R10, c[0x0][0x380] ;  /* 0x0000e000ff0a8b82 */ /* 0x000e300000000a00 */
[----:B------:R-:W1:Y:S08]  /*0ff0*/  @!P1 LDC.64 R14, c[0x0][0x380] ;  /* 0x0000e000ff0e9b82 */ /* 0x000e700000000a00 */
[----:B------:R-:W2:Y:S08]  /*1000*/  @!P2 LDC.64 R8, c[0x0][0x380] ;  /* 0x0000e000ff08ab82 */ /* 0x000eb00000000a00 */
[----:B------:R-:W3:Y:S01]  /*1010*/  @!P3 LDC.64 R6, c[0x0][0x380] ;  /* 0x0000e000ff06bb82 */ /* 0x000ee20000000a00 */
[----:B0-----:R-:W-:-:S06]  /*1020*/  @!P0 IMAD.WIDE.U32 R12, R18, 0x4, R10 ;  /* 0x00000004120c8825 */ /* 0x001fcc00078e000a */
[----:B------:R-:W4:Y:S01]  /*1030*/  @!P0 LDG.E R13, desc[UR6][R12.64] ;  /* 0x000000060c0d8981 */ /* 0x000f22000c1e1900 */
[----:B-1----:R-:W-:-:S06]  /*1040*/  @!P1 IMAD.WIDE.U32 R10, R16, 0x4, R14 ;  /* 0x00000004100a9825 */ /* 0x002fcc00078e000e */
[----:B------:R-:W5:Y:S01]  /*1050*/  @!P1 LDG.E R11, desc[UR6][R10.64] ;  /* 0x000000060a0b9981 */ /* 0x000f62000c1e1900 */
[----:B--2---:R-:W-:-:S06]  /*1060*/  @!P2 IMAD.WIDE.U32 R8, R17, 0x4, R8 ;  /* 0x000000041108a825 */ /* 0x004fcc00078e0008 */
[----:B------:R-:W2:Y:S01]  /*1070*/  @!P2 LDG.E R9, desc[UR6][R8.64] ;  /* 0x000000060809a981 */ /* 0x000ea2000c1e1900 */
[----:B---3--:R-:W-:-:S06]  /*1080*/  @!P3 IMAD.WIDE.U32 R6, R19, 0x4, R6 ;  /* 0x000000041306b825 */ /* 0x008fcc00078e0006 */
[----:B------:R-:W3:Y:S01]  /*1090*/  @!P3 LDG.E R7, desc[UR6][R6.64] ;  /* 0x000000060607b981 */ /* 0x000ee2000c1e1900 */
[----:B------:R-:W-:-:S05]  /*10a0*/  @!P0 VIADD R0, R0, 0x1 ;  /* 0x0000000100008836 */ /* 0x000fca0000000000 */
[----:B------:R-:W-:-:S05]  /*10b0*/  @!P1 IADD3 R0, PT, PT, R0, 0x1, RZ ;  /* 0x0000000100009810 */ /* 0x000fca0007ffe0ff */
[----:B------:R-:W-:Y:S02]  /*10c0*/  @!P2 VIADD R0, R0, 0x1 ;  /* 0x000000010000a836 */ /* 0x000fe40000000000 */
[----:B------:R-:W-:-:S03]  /*10d0*/  VIADD R18, R18, 0x4 ;  /* 0x0000000412127836 */ /* 0x000fc60000000000 */
[----:B------:R-:W-:Y:S01]  /*10e0*/  @!P3 IADD3 R0, PT, PT, R0, 0x1, RZ ;  /* 0x000000010000b810 */ /* 0x000fe20007ffe0ff */
[----:B----4-:R-:W-:-:S04]  /*10f0*/  @!P0 FADD R2, R2, R13 ;  /* 0x0000000d02028221 */ /* 0x010fc80000000000 */
[----:B-----5:R-:W-:-:S04]  /*1100*/  @!P1 FADD R2, R2, R11 ;  /* 0x0000000b02029221 */ /* 0x020fc80000000000 */
[----:B--2---:R-:W-:-:S04]  /*1110*/  @!P2 FADD R2, R2, R9 ;  /* 0x000000090202a221 */ /* 0x004fc80000000000 */
[----:B---3--:R-:W-:-:S07]  /*1120*/  @!P3 FADD R2, R2, R7 ;  /* 0x000000070202b221 */ /* 0x008fce0000000000 */
.L_x_6:
[----:B------:R-:W-:Y:S05]  /*1130*/  @!P4 BRA `(.L_x_4) ;  /* 0x000000000038c947 */ /* 0x000fea0003800000 */
[----:B------:R-:W-:Y:S01]  /*1140*/  IMAD.MOV R5, RZ, RZ, -R5 ;  /* 0x000000ffff057224 */ /* 0x000fe200078e0a05 */
[----:B------:R-:W0:Y:S01]  /*1150*/  LDCU UR5, c[0x0][0x390] ;  /* 0x00007200ff0577ac */ /* 0x000e220008000800 */
[----:B------:R-:W-:-:S05]  /*1160*/  NOP ;  /* 0x0000000000007918 */ /* 0x000fca0000000000 */
.L_x_7:
[----:B0-----:R-:W-:-:S04]  /*1170*/  ISETP.GE.AND P0, PT, R18, UR5, PT ;  /* 0x0000000512007c0c */ /* 0x001fc8000bf06270 */
[----:B------:R-:W-:-:S13]  /*1180*/  ISETP.LT.OR P0, PT, R18, RZ, P0 ;  /* 0x000000ff1200720c */ /* 0x000fda0000701670 */
[----:B------:R-:W0:Y:S02]  /*1190*/  @!P0 LDC.64 R6, c[0x0][0x380] ;  /* 0x0000e000ff068b82 */ /* 0x000e240000000a00 */
[----:B0-----:R-:W-:-:S06]  /*11a0*/  @!P0 IMAD.WIDE.U32 R6, R18, 0x4, R6 ;  /* 0x0000000412068825 */ /* 0x001fcc00078e0006 */
[----:B------:R-:W2:Y:S01]  /*11b0*/  @!P0 LDG.E R7, desc[UR6][R6.64] ;  /* 0x0000000606078981 */ /* 0x000ea2000c1e1900 */
[----:B------:R-:W-:Y:S01]  /*11c0*/  VIADD R5, R5, 0x1 ;  /* 0x0000000105057836 */ /* 0x000fe20000000000 */
[----:B------:R-:W-:Y:S01]  /*11d0*/  @!P0 IADD3 R0, PT, PT, R0, 0x1, RZ ;  /* 0x0000000100008810 */ /* 0x000fe20007ffe0ff */
[----:B------:R-:W-:-:S03]  /*11e0*/  VIADD R18, R18, 0x1 ;  /* 0x0000000112127836 */ /* 0x000fc60000000000 */
[----:B------:R-:W-:Y:S01]  /*11f0*/  ISETP.NE.AND P1, PT, R5, RZ, PT ;  /* 0x000000ff0500720c */ /* 0x000fe20003f25270 */
[----:B--2---:R-:W-:-:S12]  /*1200*/  @!P0 FADD R2, R2, R7 ;  /* 0x0000000702028221 */ /* 0x004fd80000000000 */
[----:B------:R-:W-:Y:S05]  /*1210*/  @P1 BRA `(.L_x_7) ;  /* 0xfffffffc00d41947 */ /* 0x000fea000383ffff */
.L_x_4:
[----:B------:R-:W-:-:S07]  /*1220*/  I2FP.F32.S32 R5, R0 ;  /* 0x0000000000057245 */ /* 0x000fce0000201400 */
.L_x_1:
[----:B------:R-:W-:Y:S05]  /*1230*/  BSYNC.RECONVERGENT B0 ;  /* 0x0000000000007941 */ /* 0x000fea0003800200 */
.L_x_0:
[----:B------:R-:W0:Y:S01]  /*1240*/  MUFU.RCP R0, R5 ;  /* 0x0000000500007308 */ /* 0x000e220000001000 */
[----:B------:R-:W-:Y:S07]  /*1250*/  BSSY.RECONVERGENT B0, `(.L_x_8) ;  /* 0x000000c000007945 */ /* 0x000fee0003800200 */
[----:B------:R-:W1:Y:S01]  /*1260*/  FCHK P0, R2, R5 ;  /* 0x0000000502007302 */ /* 0x000e620000000000 */
[----:B0-----:R-:W-:-:S04]  /*1270*/  FFMA R3, R0, -R5, 1 ;  /* 0x3f80000000037423 */ /* 0x001fc80000000805 */
[----:B------:R-:W-:-:S04]  /*1280*/  FFMA R3, R0, R3, R0 ;  /* 0x0000000300037223 */ /* 0x000fc80000000000 */
[----:B------:R-:W-:-:S04]  /*1290*/  FFMA R7, R3, R2, RZ ;  /* 0x0000000203077223 */ /* 0x000fc800000000ff */
[----:B------:R-:W-:-:S04]  /*12a0*/  FFMA R0, R7, -R5, R2 ;  /* 0x8000000507007223 */ /* 0x000fc80000000002 */
[----:B------:R-:W-:Y:S01]  /*12b0*/  FFMA R7, R3, R0, R7 ;  /* 0x0000000003077223 */ /* 0x000fe20000000007 */
[----:B-1----:R-:W-:Y:S06]  /*12c0*/  @!P0 BRA `(.L_x_9) ;  /* 0x0000000000108947 */ /* 0x002fec0003800000 */
[----:B------:R-:W-:Y:S01]  /*12d0*/  IMAD.MOV.U32 R3, RZ, RZ, R5 ;  /* 0x000000ffff037224 */ /* 0x000fe200078e0005 */
[----:B------:R-:W-:-:S07]  /*12e0*/  MOV R6, 0x1300 ;  /* 0x0000130000067802 */ /* 0x000fce0000000f00 */
[----:B------:R-:W-:Y:S05]  /*12f0*/  CALL.REL.NOINC `($__internal_0_$__cuda_sm3x_div_rn_noftz_f32_slowpath) ;  /* 0x0000000000187944 */ /* 0x000fea0003c00000 */
[----:B------:R-:W-:-:S07]  /*1300*/  MOV R7, R0 ;  /* 0x0000000000077202 */ /* 0x000fce0000000f00 */
.L_x_9:
[----:B------:R-:W-:Y:S05]  /*1310*/  BSYNC.RECONVERGENT B0 ;  /* 0x0000000000007941 */ /* 0x000fea0003800200 */
.L_x_8:
[----:B------:R-:W0:Y:S02]  /*1320*/  LDC.64 R2, c[0x0][0x388] ;  /* 0x0000e200ff027b82 */ /* 0x000e240000000a00 */
[----:B0-----:R-:W-:-:S05]  /*1330*/  IMAD.WIDE R4, R4, 0x4, R2 ;  /* 0x0000000404047825 */ /* 0x001fca00078e0202 */
[----:B------:R-:W-:Y:S01]  /*1340*/  STG.E desc[UR6][R4.64], R7 ;  /* 0x0000000704007986 */ /* 0x000fe2000c101906 */
[----:B------:R-:W-:Y:S05]  /*1350*/  EXIT ;  /* 0x000000000000794d */ /* 0x000fea0003800000 */
        .weak           $__internal_0_$__cuda_sm3x_div_rn_noftz_f32_slowpath
        .type           $__internal_0_$__cuda_sm3x_div_rn_noftz_f32_slowpath,@function
        .size           $__internal_0_$__cuda_sm3x_div_rn_noftz_f32_slowpath,(.L_x_22 - $__internal_0_$__cuda_sm3x_div_rn_noftz_f32_slowpath)
$__internal_0_$__cuda_sm3x_div_rn_noftz_f32_slowpath:
[----:B------:R-:W-:Y:S01]  /*1360*/  SHF.R.U32.HI R5, RZ, 0x17, R3 ;  /* 0x00000017ff057819 */ /* 0x000fe20000011603 */
[----:B------:R-:W-:Y:S01]  /*1370*/  BSSY.RECONVERGENT B1, `(.L_x_10) ;  /* 0x0000062000017945 */ /* 0x000fe20003800200 */
[----:B------:R-:W-:Y:S02]  /*1380*/  SHF.R.U32.HI R0, RZ, 0x17, R2 ;  /* 0x00000017ff007819 */ /* 0x000fe40000011602 */
[----:B------:R-:W-:Y:S02]  /*1390*/  LOP3.LUT R12, R5, 0xff, RZ, 0xc0, !PT ;  /* 0x000000ff050c7812 */ /* 0x000fe400078ec0ff */
[----:B------:R-:W-:-:S03]  /*13a0*/  LOP3.LUT R10, R0, 0xff, RZ, 0xc0, !PT ;  /* 0x000000ff000a7812 */ /* 0x000fc600078ec0ff */
[----:B------:R-:W-:Y:S02]  /*13b0*/  VIADD R7, R12, 0xffffffff ;  /* 0xffffffff0c077836 */ /* 0x000fe40000000000 */
[----:B------:R-:W-:-:S03]  /*13c0*/  VIADD R0, R10, 0xffffffff ;  /* 0xffffffff0a007836 */ /* 0x000fc60000000000 */
[----:B------:R-:W-:-:S04]  /*13d0*/  ISETP.GT.U32.AND P0, PT, R7, 0xfd, PT ;  /* 0x000000fd0700780c */ /* 0x000fc80003f04070 */
[----:B------:R-:W-:-:S13]  /*13e0*/  ISETP.GT.U32.OR P0, PT, R0, 0xfd, P0 ;  /* 0x000000fd0000780c */ /* 0x000fda0000704470 */
[----:B------:R-:W-:Y:S01]  /*13f0*/  @!P0 MOV R5, RZ ;  /* 0x000000ff00058202 */ /* 0x000fe20000000f00 */
[----:B------:R-:W-:Y:S06]  /*1400*/  @!P0 BRA `(.L_x_11) ;  /* 0x00000000005c8947 */ /* 0x000fec0003800000 */
[----:B------:R-:W-:Y:S02]  /*1410*/  FSETP.GTU.FTZ.AND P0, PT, |R2|, +INF , PT ;  /* 0x7f8000000200780b */ /* 0x000fe40003f1c200 */
[----:B------:R-:W-:-:S04]  /*1420*/  FSETP.GTU.FTZ.AND P1, PT, |R3|, +INF , PT ;  /* 0x7f8000000300780b */ /* 0x000fc80003f3c200 */
[----:B------:R-:W-:-:S13]  /*1430*/  PLOP3.LUT P0, PT, P0, P1, PT, 0xf8, 0x8f ;  /* 0x00000000008f781c */ /* 0x000fda0000703f70 */
[----:B------:R-:W-:Y:S05]  /*1440*/  @P0 BRA `(.L_x_12) ;  /* 0x00000004004c0947 */ /* 0x000fea0003800000 */
[----:B------:R-:W-:-:S13]  /*1450*/  LOP3.LUT P0, RZ, R3, 0x7fffffff, R2, 0xc8, !PT ;  /* 0x7fffffff03ff7812 */ /* 0x000fda000780c802 */
[----:B------:R-:W-:Y:S05]  /*1460*/  @!P0 BRA `(.L_x_13) ;  /* 0x00000004003c8947 */ /* 0x000fea0003800000 */
[C---:B------:R-:W-:Y:S02]  /*1470*/  FSETP.NEU.FTZ.AND P0, PT, |R2|.reuse, +INF , PT ;  /* 0x7f8000000200780b */ /* 0x040fe40003f1d200 */
[----:B------:R-:W-:Y:S02]  /*1480*/  FSETP.NEU.FTZ.AND P2, PT, |R3|, +INF , PT ;  /* 0x7f8000000300780b */ /* 0x000fe40003f5d200 */
[----:B------:R-:W-:-:S11]  /*1490*/  FSETP.NEU.FTZ.AND P1, PT, |R2|, +INF , PT ;  /* 0x7f8000000200780b */ /* 0x000fd60003f3d200 */
[----:B------:R-:W-:Y:S05]  /*14a0*/  @!P2 BRA !P0, `(.L_x_13) ;  /* 0x00000004002ca947 */ /* 0x000fea0004000000 */
[----:B------:R-:W-:-:S04]  /*14b0*/  LOP3.LUT P0, RZ, R2, 0x7fffffff, RZ, 0xc0, !PT ;  /* 0x7fffffff02ff7812 */ /* 0x000fc8000780c0ff */
[----:B------:R-:W-:-:S13]  /*14c0*/  PLOP3.LUT P0, PT, P2, P0, PT, 0x2f, 0xf2 ;  /* 0x0000000000f2781c */ /* 0x000fda0001700577 */
[----:B------:R-:W-:Y:S05]  /*14d0*/  @P0 BRA `(.L_x_14) ;  /* 0x0000000400180947 */ /* 0x000fea0003800000 */
[----:B------:R-:W-:-:S04]  /*14e0*/  LOP3.LUT P0, RZ, R3, 0x7fffffff, RZ, 0xc0, !PT ;  /* 0x7fffffff03ff7812 */ /* 0x000fc8000780c0ff */
[----:B------:R-:W-:-:S13]  /*14f0*/  PLOP3.LUT P0, PT, P1, P0, PT, 0x2f, 0xf2 ;  /* 0x0000000000f2781c */ /* 0x000fda0000f00577 */
[----:B------:R-:W-:Y:S05]  /*1500*/  @P0 BRA `(.L_x_15) ;  /* 0x0000000400000947 */ /* 0x000fea0003800000 */
[----:B------:R-:W-:Y:S02]  /*1510*/  ISETP.GE.AND P0, PT, R0, RZ, PT ;  /* 0x000000ff0000720c */ /* 0x000fe40003f06270 */
[----:B------:R-:W-:-:S11]  /*1520*/  ISETP.GE.AND P1, PT, R7, RZ, PT ;  /* 0x000000ff0700720c */ /* 0x000fd60003f26270 */
[----:B------:R-:W-:Y:S02]  /*1530*/  @P0 IMAD.MOV.U32 R5, RZ, RZ, RZ ;  /* 0x000000ffff050224 */ /* 0x000fe400078e00ff */
[----:B------:R-:W-:Y:S01]  /*1540*/  @!P0 FFMA R2, R2, 1.84467440737095516160e+19, RZ ;  /* 0x5f80000002028823 */ /* 0x000fe200000000ff */
[----:B------:R-:W-:Y:S02]  /*1550*/  @!P0 IMAD.MOV.U32 R5, RZ, RZ, -0x40 ;  /* 0xffffffc0ff058424 */ /* 0x000fe400078e00ff */
[----:B------:R-:W-:-:S03]  /*1560*/  @!P1 FFMA R3, R3, 1.84467440737095516160e+19, RZ ;  /* 0x5f80000003039823 */ /* 0x000fc600000000ff */
[----:B------:R-:W-:-:S07]  /*1570*/  @!P1 IADD3 R5, PT, PT, R5, 0x40, RZ ;  /* 0x0000004005059810 */ /* 0x000fce0007ffe0ff */
.L_x_11:
[----:B------:R-:W-:Y:S01]  /*1580*/  LEA R0, R12, 0xc0800000, 0x17 ;  /* 0xc08000000c007811 */ /* 0x000fe200078eb8ff */
[----:B------:R-:W-:Y:S04]  /*1590*/  BSSY.RECONVERGENT B2, `(.L_x_16) ;  /* 0x0000036000027945 */ /* 0x000fe80003800200 */
[----:B------:R-:W-:Y:S02]  /*15a0*/  IMAD.IADD R7, R3, 0x1, -R0 ;  /* 0x0000000103077824 */ /* 0x000fe400078e0a00 */
[----:B------:R-:W-:Y:S02]  /*15b0*/  VIADD R3, R10, 0xffffff81 ;  /* 0xffffff810a037836 */ /* 0x000fe40000000000 */
[----:B------:R-:W0:Y:S01]  /*15c0*/  MUFU.RCP R8, R7 ;  /* 0x0000000700087308 */ /* 0x000e220000001000 */
[----:B------:R-:W-:Y:S01]  /*15d0*/  FADD.FTZ R9, -R7, -RZ ;  /* 0x800000ff07097221 */ /* 0x000fe20000010100 */
[----:B------:R-:W-:-:S03]  /*15e0*/  IMAD R0, R3, -0x800000, R2 ;  /* 0xff80000003007824 */ /* 0x000fc600078e0202 */
[----:B0-----:R-:W-:-:S04]  /*15f0*/  FFMA R11, R8, R9, 1 ;  /* 0x3f800000080b7423 */ /* 0x001fc80000000009 */
[----:B------:R-:W-:Y:S01]  /*1600*/  FFMA R13, R8, R11, R8 ;  /* 0x0000000b080d7223 */ /* 0x000fe20000000008 */
[----:B------:R-:W-:-:S03]  /*1610*/  IADD3 R8, PT, PT, R3, 0x7f, -R12 ;  /* 0x0000007f03087810 */ /* 0x000fc60007ffe80c */
[----:B------:R-:W-:Y:S01]  /*1620*/  FFMA R2, R0, R13, RZ ;  /* 0x0000000d00027223 */ /* 0x000fe200000000ff */
[----:B------:R-:W-:-:S03]  /*1630*/  IADD3 R5, PT, PT, R8, R5, RZ ;  /* 0x0000000508057210 */ /* 0x000fc60007ffe0ff */
[----:B------:R-:W-:-:S04]  /*1640*/  FFMA R11, R9, R2, R0 ;  /* 0x00000002090b7223 */ /* 0x000fc80000000000 */
[----:B------:R-:W-:-:S04]  /*1650*/  FFMA R10, R13, R11, R2 ;  /* 0x0000000b0d0a7223 */ /* 0x000fc80000000002 */
[----:B------:R-:W-:-:S04]  /*1660*/  FFMA R9, R9, R10, R0 ;  /* 0x0000000a09097223 */ /* 0x000fc80000000000 */
[----:B------:R-:W-:-:S05]  /*1670*/  FFMA R0, R13, R9, R10 ;  /* 0x000000090d007223 */ /* 0x000fca000000000a */
[----:B------:R-:W-:-:S04]  /*1680*/  SHF.R.U32.HI R2, RZ, 0x17, R0 ;  /* 0x00000017ff027819 */ /* 0x000fc80000011600 */
[----:B------:R-:W-:-:S05]  /*1690*/  LOP3.LUT R2, R2, 0xff, RZ, 0xc0, !PT ;  /* 0x000000ff02027812 */ /* 0x000fca00078ec0ff */
[----:B------:R-:W-:-:S04]  /*16a0*/  IMAD.IADD R7, R2, 0x1, R5 ;  /* 0x0000000102077824 */ /* 0x000fc800078e0205 */
[----:B------:R-:W-:-:S05]  /*16b0*/  VIADD R2, R7, 0xffffffff ;  /* 0xffffffff07027836 */ /* 0x000fca0000000000 */
[----:B------:R-:W-:-:S13]  /*16c0*/  ISETP.GE.U32.AND P0, PT, R2, 0xfe, PT ;  /* 0x000000fe0200780c */ /* 0x000fda0003f06070 */
[----:B------:R-:W-:Y:S05]  /*16d0*/  @!P0 BRA `(.L_x_17) ;  /* 0x0000000000808947 */ /* 0x000fea0003800000 */
[----:B------:R-:W-:-:S13]  /*16e0*/  ISETP.GT.AND P0, PT, R7, 0xfe, PT ;  /* 0x000000fe0700780c */ /* 0x000fda0003f04270 */
[----:B------:R-:W-:Y:S05]  /*16f0*/  @P0 BRA `(.L_x_18) ;  /* 0x00000000006c0947 */ /* 0x000fea0003800000 */
[----:B------:R-:W-:-:S13]  /*1700*/  ISETP.GE.AND P0, PT, R7, 0x1, PT ;  /* 0x000000010700780c */ /* 0x000fda0003f06270 */
[----:B------:R-:W-:Y:S05]  /*1710*/  @P0 BRA `(.L_x_19) ;  /* 0x0000000000740947 */ /* 0x000fea0003800000 */
[----:B------:R-:W-:Y:S02]  /*1720*/  ISETP.GE.AND P0, PT, R7, -0x18, PT ;  /* 0xffffffe80700780c */ /* 0x000fe40003f06270 */
[----:B------:R-:W-:-:S11]  /*1730*/  LOP3.LUT R0, R0, 0x80000000, RZ, 0xc0, !PT ;  /* 0x8000000000007812 */ /* 0x000fd600078ec0ff */
[----:B------:R-:W-:Y:S05]  /*1740*/  @!P0 BRA `(.L_x_19) ;  /* 0x0000000000688947 */ /* 0x000fea0003800000 */
[-CC-:B------:R-:W-:Y:S01]  /*1750*/  FFMA.RZ R2, R13, R9.reuse, R10.reuse ;  /* 0x000000090d027223 */ /* 0x180fe2000000c00a */
[----:B------:R-:W-:Y:S01]  /*1760*/  IADD3 R8, PT, PT, R7, 0x20, RZ ;  /* 0x0000002007087810 */ /* 0x000fe20007ffe0ff */
[-CC-:B------:R-:W-:Y:S01]  /*1770*/  FFMA.RM R3, R13, R9.reuse, R10.reuse ;  /* 0x000000090d037223 */ /* 0x180fe2000000400a */
[----:B------:R-:W-:Y:S02]  /*1780*/  ISETP.NE.AND P2, PT, R7, RZ, PT ;  /* 0x000000ff0700720c */ /* 0x000fe40003f45270 */
[----:B------:R-:W-:Y:S01]  /*1790*/  LOP3.LUT R5, R2, 0x7fffff, RZ, 0xc0, !PT ;  /* 0x007fffff02057812 */ /* 0x000fe200078ec0ff */
[----:B------:R-:W-:Y:S01]  /*17a0*/  FFMA.RP R2, R13, R9, R10 ;  /* 0x000000090d027223 */ /* 0x000fe2000000800a */
[----:B------:R-:W-:Y:S01]  /*17b0*/  ISETP.NE.AND P1, PT, R7, RZ, PT ;  /* 0x000000ff0700720c */ /* 0x000fe20003f25270 */
[----:B------:R-:W-:Y:S01]  /*17c0*/  IMAD.MOV R7, RZ, RZ, -R7 ;  /* 0x000000ffff077224 */ /* 0x000fe200078e0a07 */
[----:B------:R-:W-:Y:S02]  /*17d0*/  LOP3.LUT R5, R5, 0x800000, RZ, 0xfc, !PT ;  /* 0x0080000005057812 */ /* 0x000fe400078efcff */
[----:B------:R-:W-:-:S02]  /*17e0*/  FSETP.NEU.FTZ.AND P0, PT, R2, R3, PT ;  /* 0x000000030200720b */ /* 0x000fc40003f1d000 */
[----:B------:R-:W-:Y:S02]  /*17f0*/  SHF.L.U32 R8, R5, R8, RZ ;  /* 0x0000000805087219 */ /* 0x000fe400000006ff */
[----:B------:R-:W-:Y:S02]  /*1800*/  SEL R2, R7, RZ, P2 ;  /* 0x000000ff07027207 */ /* 0x000fe40001000000 */
[----:B------:R-:W-:Y:S02]  /*1810*/  ISETP.NE.AND P1, PT, R8, RZ, P1 ;  /* 0x000000ff0800720c */ /* 0x000fe40000f25270 */
[----:B------:R-:W-:Y:S02]  /*1820*/  SHF.R.U32.HI R2, RZ, R2, R5 ;  /* 0x00000002ff027219 */ /* 0x000fe40000011605 */
[----:B------:R-:W-:Y:S02]  /*1830*/  PLOP3.LUT P0, PT, P0, P1, PT, 0xf8, 0x8f ;  /* 0x00000000008f781c */ /* 0x000fe40000703f70 */
[----:B------:R-:W-:-:S02]  /*1840*/  SHF.R.U32.HI R8, RZ, 0x1, R2 ;  /* 0x00000001ff087819 */ /* 0x000fc40000011602 */
[----:B------:R-:W-:-:S04]  /*1850*/  SEL R3, RZ, 0x1, !P0 ;  /* 0x00000001ff037807 */ /* 0x000fc80004000000 */
[----:B------:R-:W-:-:S04]  /*1860*/  LOP3.LUT R3, R3, 0x1, R8, 0xf8, !PT ;  /* 0x0000000103037812 */ /* 0x000fc800078ef808 */
[----:B------:R-:W-:-:S05]  /*1870*/  LOP3.LUT R3, R3, R2, RZ, 0xc0, !PT ;  /* 0x0000000203037212 */ /* 0x000fca00078ec0ff */
[----:B------:R-:W-:-:S05]  /*1880*/  IMAD.IADD R3, R8, 0x1, R3 ;  /* 0x0000000108037824 */ /* 0x000fca00078e0203 */
[----:B------:R-:W-:Y:S01]  /*1890*/  LOP3.LUT R0, R3, R0, RZ, 0xfc, !PT ;  /* 0x0000000003007212 */ /* 0x000fe200078efcff */
[----:B------:R-:W-:Y:S06]  /*18a0*/  BRA `(.L_x_19) ;  /* 0x0000000000107947 */ /* 0x000fec0003800000 */
.L_x_18:
[----:B------:R-:W-:-:S04]  /*18b0*/  LOP3.LUT R0, R0, 0x80000000, RZ, 0xc0, !PT ;  /* 0x8000000000007812 */ /* 0x000fc800078ec0ff */
[----:B------:R-:W-:Y:S01]  /*18c0*/  LOP3.LUT R0, R0, 0x7f800000, RZ, 0xfc, !PT ;  /* 0x7f80000000007812 */ /* 0x000fe200078efcff */
[----:B------:R-:W-:Y:S06]  /*18d0*/  BRA `(.L_x_19) ;  /* 0x0000000000047947 */ /* 0x000fec0003800000 */
.L_x_17:
[----:B------:R-:W-:-:S07]  /*18e0*/  LEA R0, R5, R0, 0x17 ;  /* 0x0000000005007211 */ /* 0x000fce00078eb8ff */
.L_x_19:
[----:B------:R-:W-:Y:S05]  /*18f0*/  BSYNC.RECONVERGENT B2 ;  /* 0x0000000000027941 */ /* 0x000fea0003800200 */
.L_x_16:
[----:B------:R-:W-:Y:S05]  /*1900*/  BRA `(.L_x_20) ;  /* 0x0000000000207947 */ /* 0x000fea0003800000 */
.L_x_15:
[----:B------:R-:W-:-:S04]  /*1910*/  LOP3.LUT R0, R3, 0x80000000, R2, 0x48, !PT ;  /* 0x8000000003007812 */ /* 0x000fc800078e4802 */
[----:B------:R-:W-:Y:S01]  /*1920*/  LOP3.LUT R0, R0, 0x7f800000, RZ, 0xfc, !PT ;  /* 0x7f80000000007812 */ /* 0x000fe200078efcff */
[----:B------:R-:W-:Y:S06]  /*1930*/  BRA `(.L_x_20) ;  /* 0x0000000000147947 */ /* 0x000fec0003800000 */
.L_x_14:
[----:B------:R-:W-:Y:S01]  /*1940*/  LOP3.LUT R0, R3, 0x80000000, R2, 0x48, !PT ;  /* 0x8000000003007812 */ /* 0x000fe200078e4802 */
[----:B------:R-:W-:Y:S06]  /*1950*/  BRA `(.L_x_20) ;  /* 0x00000000000c7947 */ /* 0x000fec0003800000 */
.L_x_13:
[----:B------:R-:W0:Y:S01]  /*1960*/  MUFU.RSQ R0, -QNAN ;  /* 0xffc0000000007908 */ /* 0x000e220000001400 */
[----:B------:R-:W-:Y:S05]  /*1970*/  BRA `(.L_x_20) ;  /* 0x0000000000047947 */ /* 0x000fea0003800000 */
.L_x_12:
[----:B------:R-:W-:-:S07]  /*1980*/  FADD.FTZ R0, R2, R3 ;  /* 0x0000000302007221 */ /* 0x000fce0000010000 */
.L_x_20:
[----:B------:R-:W-:Y:S05]  /*1990*/  BSYNC.RECONVERGENT B1 ;  /* 0x0000000000017941 */ /* 0x000fea0003800200 */
.L_x_10:
[----:B------:R-:W-:-:S04]  /*19a0*/  IMAD.MOV.U32 R7, RZ, RZ, 0x0 ;  /* 0x00000000ff077424 */ /* 0x000fc800078e00ff */
[----:B0-----:R-:W-:Y:S05]  /*19b0*/  RET.REL.NODEC R6 `(_Z19movingAverageKernelPfS_ii) ;  /* 0xffffffe406907950 */ /* 0x001fea0003c3ffff */
.L_x_21:
[----:B------:R-:W-:-:S00]  /*19c0*/  BRA `(.L_x_21) ;  /* 0xfffffffc00fc7947 */ /* 0x000fc0000383ffff */
[----:B------:R-:W-:-:S00]  /*19d0*/  NOP ;  /* 0x0000000000007918 */ /* 0x000fc00000000000 */
        /* <DEDUP_REMOVED lines=10> */
.L_x_22:


//--------------------- .nv.shared.reserved.0     --------------------------
	.section	.nv.shared.reserved.0,"aw",@nobits
	.weak		__nv_reservedSMEM_offset_0_alias
	.size		__nv_reservedSMEM_offset_0_alias, 0, 64
	.other		__nv_reservedSMEM_offset_0_alias,@"STO_CUDA_RESERVED_SHARED STV_DEFAULT"
__nv_reservedSMEM_offset_0_alias:
	.zero		0
	.zero		64


//--------------------- .nv.constant0._Z19movingAverageKernelPfS_ii --------------------------
	.section	.nv.constant0._Z19movingAverageKernelPfS_ii,"a",@progbits
	.sectionflags	@""
	.align	4
.nv.constant0._Z19movingAverageKernelPfS_ii:
	.zero		920


//--------------------- SYMBOLS --------------------------

	.type		.nv.reservedSmem.offset0,@object
	.size		.nv.reservedSmem.offset0,0x4
